	.target	sm_90a

	.elftype	@"ET_EXEC"


//--------------------- .note.nv.tkinfo           --------------------------
	.section	.note.nv.tkinfo,"",@"SHT_NOTE"
	.sectionflags	@"SHF_NOTE_NV_TKINFO"
	.tkinfo
        /*0018*/ 	.word	0x00000002
        /*0030*/ 	.string	""
        /*0030*/ 	.string	"ptxas"
        /*0030*/ 	.string	"Cuda compilation tools, release 13.0, V13.0.88"
        /*0030*/ 	.string	"Build cuda_13.0.r13.0/compiler.36424714_0"
        /*0030*/ 	.string	"-arch sm_90a -m 64 "



//--------------------- .note.nv.cuinfo           --------------------------
	.section	.note.nv.cuinfo,"",@"SHT_NOTE"
	.sectionflags	@"SHF_NOTE_NV_CUINFO"
        /*0018*/ 	.short	0x0002
        /*001a*/ 	.short	0x005a
        /*001c*/ 	.short	0x0082
	.zero		2


//--------------------- .nv.info                  --------------------------
	.section	.nv.info,"",@"SHT_CUDA_INFO"
	.align	4


	//----- nvinfo : EIATTR_REGCOUNT
	.align		4
        /*0000*/ 	.byte	0x04, 0x2f
        /*0002*/ 	.short	(.L_15 - .L_14)
	.align		4
.L_14:
        /*0004*/ 	.word	index@(_ZN7cutlass13device_kernelINS_4gemm6kernel13GemmUniversalIN4cute5tupleIJiiiiEEENS1_10collective13CollectiveMmaINS1_34MainloopSm90TmaGmmaWarpSpecializedILi2ENS5_IJNS4_1CILi1EEESB_SB_EEENS1_35KernelTmaWarpSpecializedCooperativeEEENS5_IJNSA_ILi256EEENSA_ILi64EEENSA_ILi128EEEEEENS_10bfloat16_tENS5_IJSB_llEEESJ_SK_NS4_8TiledMMAINS4_8MMA_AtomIJNS4_4SM904GMMA27MMA_64x64x16_F32BF16BF16_SSILNSO_5MajorE1ELSQ_1ELNSO_7ScaleInE1ELSR_1EEEEEENS4_6LayoutINS5_IJNSA_ILi2EEESB_SB_EEENS5_IJSB_NSA_ILi0EEESX_EEEEENS5_IJNS4_10UnderscoreES10_S10_EEEEENS4_13SM90_TMA_LOADENS4_14ComposedLayoutINS4_7SwizzleILi3ELi4ELi3EEENS4_18smem_ptr_flag_bitsILi16EEENSU_INS5_IJSG_NSA_ILi8EEEEEENS5_IJSB_SG_EEEEEEEvNS4_8identityES13_S1D_vS1E_EENS_8epilogue10collective6detail29Sm90TmaWarpSpecializedAdapterINS1H_15DefaultEpilogueISJ_NS5_IJlSB_lEEES1L_NS1G_6thread17LinearCombinationISJ_Li1EffLNS1M_9ScaleType4KindE0ELNS_15FloatRoundStyleE2ESJ_EENS1_15EpilogueDefaultEEEEEvvEEEEvNT_6ParamsE)
        /*0008*/ 	.word	0x000000a8


	//----- nvinfo : EIATTR_FRAME_SIZE
	.align		4
.L_15:
        /*000c*/ 	.byte	0x04, 0x11
        /*000e*/ 	.short	(.L_17 - .L_16)
	.align		4
.L_16:
        /*0010*/ 	.word	index@(_ZN7cutlass13device_kernelINS_4gemm6kernel13GemmUniversalIN4cute5tupleIJiiiiEEENS1_10collective13CollectiveMmaINS1_34MainloopSm90TmaGmmaWarpSpecializedILi2ENS5_IJNS4_1CILi1EEESB_SB_EEENS1_35KernelTmaWarpSpecializedCooperativeEEENS5_IJNSA_ILi256EEENSA_ILi64EEENSA_ILi128EEEEEENS_10bfloat16_tENS5_IJSB_llEEESJ_SK_NS4_8TiledMMAINS4_8MMA_AtomIJNS4_4SM904GMMA27MMA_64x64x16_F32BF16BF16_SSILNSO_5MajorE1ELSQ_1ELNSO_7ScaleInE1ELSR_1EEEEEENS4_6LayoutINS5_IJNSA_ILi2EEESB_SB_EEENS5_IJSB_NSA_ILi0EEESX_EEEEENS5_IJNS4_10UnderscoreES10_S10_EEEEENS4_13SM90_TMA_LOADENS4_14ComposedLayoutINS4_7SwizzleILi3ELi4ELi3EEENS4_18smem_ptr_flag_bitsILi16EEENSU_INS5_IJSG_NSA_ILi8EEEEEENS5_IJSB_SG_EEEEEEEvNS4_8identityES13_S1D_vS1E_EENS_8epilogue10collective6detail29Sm90TmaWarpSpecializedAdapterINS1H_15DefaultEpilogueISJ_NS5_IJlSB_lEEES1L_NS1G_6thread17LinearCombinationISJ_Li1EffLNS1M_9ScaleType4KindE0ELNS_15FloatRoundStyleE2ESJ_EENS1_15EpilogueDefaultEEEEEvvEEEEvNT_6ParamsE)
        /*0014*/ 	.word	0x00000000


	//----- nvinfo : EIATTR_MIN_STACK_SIZE
	.align		4
.L_17:
        /*0018*/ 	.byte	0x04, 0x12
        /*001a*/ 	.short	(.L_19 - .L_18)
	.align		4
.L_18:
        /*001c*/ 	.word	index@(_ZN7cutlass13device_kernelINS_4gemm6kernel13GemmUniversalIN4cute5tupleIJiiiiEEENS1_10collective13CollectiveMmaINS1_34MainloopSm90TmaGmmaWarpSpecializedILi2ENS5_IJNS4_1CILi1EEESB_SB_EEENS1_35KernelTmaWarpSpecializedCooperativeEEENS5_IJNSA_ILi256EEENSA_ILi64EEENSA_ILi128EEEEEENS_10bfloat16_tENS5_IJSB_llEEESJ_SK_NS4_8TiledMMAINS4_8MMA_AtomIJNS4_4SM904GMMA27MMA_64x64x16_F32BF16BF16_SSILNSO_5MajorE1ELSQ_1ELNSO_7ScaleInE1ELSR_1EEEEEENS4_6LayoutINS5_IJNSA_ILi2EEESB_SB_EEENS5_IJSB_NSA_ILi0EEESX_EEEEENS5_IJNS4_10UnderscoreES10_S10_EEEEENS4_13SM90_TMA_LOADENS4_14ComposedLayoutINS4_7SwizzleILi3ELi4ELi3EEENS4_18smem_ptr_flag_bitsILi16EEENSU_INS5_IJSG_NSA_ILi8EEEEEENS5_IJSB_SG_EEEEEEEvNS4_8identityES13_S1D_vS1E_EENS_8epilogue10collective6detail29Sm90TmaWarpSpecializedAdapterINS1H_15DefaultEpilogueISJ_NS5_IJlSB_lEEES1L_NS1G_6thread17LinearCombinationISJ_Li1EffLNS1M_9ScaleType4KindE0ELNS_15FloatRoundStyleE2ESJ_EENS1_15EpilogueDefaultEEEEEvvEEEEvNT_6ParamsE)
        /*0020*/ 	.word	0x00000000
.L_19:


//--------------------- .nv.compat                --------------------------
	.section	.nv.compat,"",@"SHT_CUDA_COMPAT_INFO"
	.align	4
        /*0000*/ 	.byte	0x02, 0x09, 0x01, 0x00, 0x02, 0x02, 0x04, 0x00, 0x02, 0x05, 0x05, 0x00, 0x03, 0x07, 0x01, 0x01
        /*0010*/ 	.byte	0x02, 0x03, 0x01, 0x00, 0x02, 0x06, 0x01, 0x00, 0x04, 0x0b, 0x08, 0x00, 0x00, 0x00, 0x00, 0x00
        /*0020*/ 	.byte	0x00, 0x00, 0x00, 0x00


//--------------------- .nv.info._ZN7cutlass13device_kernelINS_4gemm6kernel13GemmUniversalIN4cute5tupleIJiiiiEEENS1_10collective13CollectiveMmaINS1_34MainloopSm90TmaGmmaWarpSpecializedILi2ENS5_IJNS4_1CILi1EEESB_SB_EEENS1_35KernelTmaWarpSpecializedCooperativeEEENS5_IJNSA_ILi256EEENSA_ILi64EEENSA_ILi128EEEEEENS_10bfloat16_tENS5_IJSB_llEEESJ_SK_NS4_8TiledMMAINS4_8MMA_AtomIJNS4_4SM904GMMA27MMA_64x64x16_F32BF16BF16_SSILNSO_5MajorE1ELSQ_1ELNSO_7ScaleInE1ELSR_1EEEEEENS4_6LayoutINS5_IJNSA_ILi2EEESB_SB_EEENS5_IJSB_NSA_ILi0EEESX_EEEEENS5_IJNS4_10UnderscoreES10_S10_EEEEENS4_13SM90_TMA_LOADENS4_14ComposedLayoutINS4_7SwizzleILi3ELi4ELi3EEENS4_18smem_ptr_flag_bitsILi16EEENSU_INS5_IJSG_NSA_ILi8EEEEEENS5_IJSB_SG_EEEEEEEvNS4_8identityES13_S1D_vS1E_EENS_8epilogue10collective6detail29Sm90TmaWarpSpecializedAdapterINS1H_15DefaultEpilogueISJ_NS5_IJlSB_lEEES1L_NS1G_6thread17LinearCombinationISJ_Li1EffLNS1M_9ScaleType4KindE0ELNS_15FloatRoundStyleE2ESJ_EENS1_15EpilogueDefaultEEEEEvvEEEEvNT_6ParamsE --------------------------
	.section	.nv.info._ZN7cutlass13device_kernelINS_4gemm6kernel13GemmUniversalIN4cute5tupleIJiiiiEEENS1_10collective13CollectiveMmaINS1_34MainloopSm90TmaGmmaWarpSpecializedILi2ENS5_IJNS4_1CILi1EEESB_SB_EEENS1_35KernelTmaWarpSpecializedCooperativeEEENS5_IJNSA_ILi256EEENSA_ILi64EEENSA_ILi128EEEEEENS_10bfloat16_tENS5_IJSB_llEEESJ_SK_NS4_8TiledMMAINS4_8MMA_AtomIJNS4_4SM904GMMA27MMA_64x64x16_F32BF16BF16_SSILNSO_5MajorE1ELSQ_1ELNSO_7ScaleInE1ELSR_1EEEEEENS4_6LayoutINS5_IJNSA_ILi2EEESB_SB_EEENS5_IJSB_NSA_ILi0EEESX_EEEEENS5_IJNS4_10UnderscoreES10_S10_EEEEENS4_13SM90_TMA_LOADENS4_14ComposedLayoutINS4_7SwizzleILi3ELi4ELi3EEENS4_18smem_ptr_flag_bitsILi16EEENSU_INS5_IJSG_NSA_ILi8EEEEEENS5_IJSB_SG_EEEEEEEvNS4_8identityES13_S1D_vS1E_EENS_8epilogue10collective6detail29Sm90TmaWarpSpecializedAdapterINS1H_15DefaultEpilogueISJ_NS5_IJlSB_lEEES1L_NS1G_6thread17LinearCombinationISJ_Li1EffLNS1M_9ScaleType4KindE0ELNS_15FloatRoundStyleE2ESJ_EENS1_15EpilogueDefaultEEEEEvvEEEEvNT_6ParamsE,"",@"SHT_CUDA_INFO"
	.sectionflags	@""
	.align	4


	//----- nvinfo : EIATTR_CUDA_API_VERSION
	.align		4
        /*0000*/ 	.byte	0x04, 0x37
        /*0002*/ 	.short	(.L_21 - .L_20)
.L_20:
        /*0004*/ 	.word	0x00000082


	//----- nvinfo : EIATTR_KPARAM_INFO
	.align		4
.L_21:
        /*0008*/ 	.byte	0x04, 0x17
        /*000a*/ 	.short	(.L_23 - .L_22)
.L_22:
        /*000c*/ 	.word	0x00000000
        /*0010*/ 	.short	0x0000
        /*0012*/ 	.short	0x0070
        /*0014*/ 	.byte	0x00, 0xf0, 0x01, 0x10


	//----- nvinfo : EIATTR_SPARSE_MMA_MASK
	.align		4
.L_23:
        /*0018*/ 	.byte	0x03, 0x50
        /*001a*/ 	.short	0x0000


	//----- nvinfo : EIATTR_MAXREG_COUNT
	.align		4
        /*001c*/ 	.byte	0x03, 0x1b
        /*001e*/ 	.short	0x00a8


	//----- nvinfo : EIATTR_NUM_BARRIERS
	.align		4
        /*0020*/ 	.byte	0x02, 0x4c
        /*0022*/ 	.byte	0x01
	.zero		1


	//----- nvinfo : EIATTR_EXTERNS
	.align		4
        /*0024*/ 	.byte	0x04, 0x0f
        /*0026*/ 	.short	(.L_25 - .L_24)


	//   ....[0]....
	.align		4
.L_24:
        /*0028*/ 	.word	index@(__assertfail)


	//----- nvinfo : EIATTR_MERCURY_ISA_VERSION
	.align		4
.L_25:
        /*002c*/ 	.byte	0x03, 0x5f
        /*002e*/ 	.short	0x0101


	//----- nvinfo : EIATTR_INT_WARP_WIDE_INSTR_OFFSETS
	.align		4
        /*0030*/ 	.byte	0x04, 0x31
        /*0032*/ 	.short	(.L_27 - .L_26)


	//   ....[0]....
.L_26:
        /*0034*/ 	.word	0x00000370


	//   ....[1]....
        /*0038*/ 	.word	0x00000380


	//   ....[2]....
        /*003c*/ 	.word	0x000004b0


	//----- nvinfo : EIATTR_COOP_GROUP_MASK_REGIDS
	.align		4
.L_27:
        /*0040*/ 	.byte	0x04, 0x29
        /*0042*/ 	.short	(.L_29 - .L_28)


	//   ....[0]....
.L_28:
        /*0044*/ 	.word	0xffffffff


	//   ....[1]....
        /*0048*/ 	.word	0xffffffff


	//   ....[2]....
        /*004c*/ 	.word	0xffffffff


	//   ....[3]....
        /*0050*/ 	.word	0xffffffff


	//   ....[4]....
        /*0054*/ 	.word	0xffffffff


	//----- nvinfo : EIATTR_COOP_GROUP_INSTR_OFFSETS
	.align		4
.L_29:
        /*0058*/ 	.byte	0x04, 0x28
        /*005a*/ 	.short	(.L_31 - .L_30)


	//   ....[0]....
.L_30:
        /*005c*/ 	.word	0x00000060


	//   ....[1]....
        /*0060*/ 	.word	0x00000070


	//   ....[2]....
        /*0064*/ 	.word	0x00000130


	//   ....[3]....
        /*0068*/ 	.word	0x00000280


	//   ....[4]....
        /*006c*/ 	.word	0x000011c0


	//----- nvinfo : EIATTR_REG_RECONFIG
	.align		4
.L_31:
        /*0070*/ 	.byte	0x01, 0x54
	.zero		2


	//----- nvinfo : EIATTR_SYSCALL_OFFSETS
	.align		4
        /*0074*/ 	.byte	0x04, 0x46
        /*0076*/ 	.short	(.L_33 - .L_32)


	//   ....[0]....
.L_32:
        /*0078*/ 	.word	0x000013a0


	//----- nvinfo : EIATTR_MBARRIER_INSTR_OFFSETS
	.align		4
.L_33:
        /*007c*/ 	.byte	0x04, 0x39
        /*007e*/ 	.short	(.L_35 - .L_34)


	//   ....[0]....
.L_34:
        /*0080*/ 	.word	0x00000230
        /*0084*/ 	.word	0x000000ff
        /*0088*/ 	.word	0x00000000
        /*008c*/ 	.short	0x0100
        /*008e*/ 	.byte	0x08
	.zero		1


	//   ....[1]....
        /*0090*/ 	.word	0x00000240
        /*0094*/ 	.word	0x000000ff
        /*0098*/ 	.word	0x00000010
        /*009c*/ 	.short	0x0100
        /*009e*/ 	.byte	0x08
	.zero		1


	//   ....[2]....
        /*00a0*/ 	.word	0x00000250
        /*00a4*/ 	.word	0x000000ff
        /*00a8*/ 	.word	0x00000008
        /*00ac*/ 	.short	0x0100
        /*00ae*/ 	.byte	0x08
	.zero		1


	//   ....[3]....
        /*00b0*/ 	.word	0x00000260
        /*00b4*/ 	.word	0x000000ff
        /*00b8*/ 	.word	0x00000018
        /*00bc*/ 	.short	0x0100
        /*00be*/ 	.byte	0x08
	.zero		1


	//   ....[4]....
        /*00c0*/ 	.word	0x00000530
        /*00c4*/ 	.word	0x000000ff
        /*00c8*/ 	.word	0x00000030
        /*00cc*/ 	.short	0x0100
        /*00ce*/ 	.byte	0x08
	.zero		1


	//   ....[5]....
        /*00d0*/ 	.word	0x00000590
        /*00d4*/ 	.word	0x000000ff
        /*00d8*/ 	.word	0x00000038
        /*00dc*/ 	.short	0x0100
        /*00de*/ 	.byte	0x08
	.zero		1


	//   ....[6]....
        /*00e0*/ 	.word	0x00001420
        /*00e4*/ 	.word	0x00000003
        /*00e8*/ 	.word	0x00000000
        /*00ec*/ 	.short	0x010a
        /*00ee*/ 	.byte	0x3f
	.zero		1


	//   ....[7]....
        /*00f0*/ 	.word	0x00001480
        /*00f4*/ 	.word	0x00000003
        /*00f8*/ 	.word	0x00000000
        /*00fc*/ 	.short	0x010a
        /*00fe*/ 	.byte	0x3f
	.zero		1


	//   ....[8]....
        /*0100*/ 	.word	0x00001ca0
        /*0104*/ 	.word	0x000000ff
        /*0108*/ 	.word	0x00000000
        /*010c*/ 	.short	0x010a
        /*010e*/ 	.byte	0x04
	.zero		1


	//   ....[9]....
        /*0110*/ 	.word	0x00001ce0
        /*0114*/ 	.word	0x000000ff
        /*0118*/ 	.word	0x00000000
        /*011c*/ 	.short	0x010a
        /*011e*/ 	.byte	0x04
	.zero		1


	//   ....[10]....
        /*0120*/ 	.word	0x00002400
        /*0124*/ 	.word	0x000000ff
        /*0128*/ 	.word	0x00000000
        /*012c*/ 	.short	0x0101
        /*012e*/ 	.byte	0x0a
	.zero		1


	//   ....[11]....
        /*0130*/ 	.word	0x000025c0
        /*0134*/ 	.word	0x000000ff
        /*0138*/ 	.word	0x00000000
        /*013c*/ 	.short	0x0101
        /*013e*/ 	.byte	0x04
	.zero		1


	//   ....[12]....
        /*0140*/ 	.word	0x00008340
        /*0144*/ 	.word	0x0000000e
        /*0148*/ 	.word	0x00000010
        /*014c*/ 	.short	0x010a
        /*014e*/ 	.byte	0x3f
	.zero		1


	//   ....[13]....
        /*0150*/ 	.word	0x000087e0
        /*0154*/ 	.word	0x00000005
        /*0158*/ 	.word	0x00000038
        /*015c*/ 	.short	0x0101
        /*015e*/ 	.byte	0x3f
	.zero		1


	//   ....[14]....
        /*0160*/ 	.word	0x00008ef0
        /*0164*/ 	.word	0x00000007
        /*0168*/ 	.word	0x00000000
        /*016c*/ 	.short	0x010a
        /*016e*/ 	.byte	0x3f
	.zero		1


	//   ....[15]....
        /*0170*/ 	.word	0x00008f70
        /*0174*/ 	.word	0x00000003
        /*0178*/ 	.word	0x00000000
        /*017c*/ 	.short	0x010a
        /*017e*/ 	.byte	0x3f
	.zero		1


	//   ....[16]....
        /*0180*/ 	.word	0x00008fd0
        /*0184*/ 	.word	0x00000003
        /*0188*/ 	.word	0x00000000
        /*018c*/ 	.short	0x010a
        /*018e*/ 	.byte	0x3f
	.zero		1


	//   ....[17]....
        /*0190*/ 	.word	0x00009030
        /*0194*/ 	.word	0x00000004
        /*0198*/ 	.word	0x00000000
        /*019c*/ 	.short	0x010a
        /*019e*/ 	.byte	0x3f
	.zero		1


	//   ....[18]....
        /*01a0*/ 	.word	0x00009100
        /*01a4*/ 	.word	0x0000000e
        /*01a8*/ 	.word	0x00000010
        /*01ac*/ 	.short	0x010a
        /*01ae*/ 	.byte	0x3f
	.zero		1


	//   ....[19]....
        /*01b0*/ 	.word	0x000091d0
        /*01b4*/ 	.word	0x00000007
        /*01b8*/ 	.word	0x00000000
        /*01bc*/ 	.short	0x010a
        /*01be*/ 	.byte	0x3f
	.zero		1


	//----- nvinfo : EIATTR_NUM_MBARRIERS
	.align		4
.L_35:
        /*01c0*/ 	.byte	0x03, 0x38
        /*01c2*/ 	.short	0x0006


	//----- nvinfo : EIATTR_EXIT_INSTR_OFFSETS
	.align		4
        /*01c4*/ 	.byte	0x04, 0x1c
        /*01c6*/ 	.short	(.L_37 - .L_36)


	//   ....[0]....
.L_36:
        /*01c8*/ 	.word	0x00000630


	//   ....[1]....
        /*01cc*/ 	.word	0x00000f00


	//   ....[2]....
        /*01d0*/ 	.word	0x000079e0


	//   ....[3]....
        /*01d4*/ 	.word	0x00008010


	//   ....[4]....
        /*01d8*/ 	.word	0x00008fc0


	//----- nvinfo : EIATTR_MAX_THREADS
	.align		4
.L_37:
        /*01dc*/ 	.byte	0x04, 0x05
        /*01de*/ 	.short	(.L_39 - .L_38)
.L_38:
        /*01e0*/ 	.word	0x00000180
        /*01e4*/ 	.word	0x00000001
        /*01e8*/ 	.word	0x00000001


	//----- nvinfo : EIATTR_CRS_STACK_SIZE
	.align		4
.L_39:
        /*01ec*/ 	.byte	0x04, 0x1e
        /*01ee*/ 	.short	(.L_41 - .L_40)
.L_40:
        /*01f0*/ 	.word	0x00000000


	//----- nvinfo : EIATTR_CBANK_PARAM_SIZE
	.align		4
.L_41:
        /*01f4*/ 	.byte	0x03, 0x19
        /*01f6*/ 	.short	0x0470


	//----- nvinfo : EIATTR_PARAM_CBANK
	.align		4
        /*01f8*/ 	.byte	0x04, 0x0a
        /*01fa*/ 	.short	(.L_43 - .L_42)
	.align		4
.L_42:
        /*01fc*/ 	.word	index@(.nv.constant0._ZN7cutlass13device_kernelINS_4gemm6kernel13GemmUniversalIN4cute5tupleIJiiiiEEENS1_10collective13CollectiveMmaINS1_34MainloopSm90TmaGmmaWarpSpecializedILi2ENS5_IJNS4_1CILi1EEESB_SB_EEENS1_35KernelTmaWarpSpecializedCooperativeEEENS5_IJNSA_ILi256EEENSA_ILi64EEENSA_ILi128EEEEEENS_10bfloat16_tENS5_IJSB_llEEESJ_SK_NS4_8TiledMMAINS4_8MMA_AtomIJNS4_4SM904GMMA27MMA_64x64x16_F32BF16BF16_SSILNSO_5MajorE1ELSQ_1ELNSO_7ScaleInE1ELSR_1EEEEEENS4_6LayoutINS5_IJNSA_ILi2EEESB_SB_EEENS5_IJSB_NSA_ILi0EEESX_EEEEENS5_IJNS4_10UnderscoreES10_S10_EEEEENS4_13SM90_TMA_LOADENS4_14ComposedLayoutINS4_7SwizzleILi3ELi4ELi3EEENS4_18smem_ptr_flag_bitsILi16EEENSU_INS5_IJSG_NSA_ILi8EEEEEENS5_IJSB_SG_EEEEEEEvNS4_8identityES13_S1D_vS1E_EENS_8epilogue10collective6detail29Sm90TmaWarpSpecializedAdapterINS1H_15DefaultEpilogueISJ_NS5_IJlSB_lEEES1L_NS1G_6thread17LinearCombinationISJ_Li1EffLNS1M_9ScaleType4KindE0ELNS_15FloatRoundStyleE2ESJ_EENS1_15EpilogueDefaultEEEEEvvEEEEvNT_6ParamsE)
        /*0200*/ 	.short	0x0210
        /*0202*/ 	.short	0x0470


	//----- nvinfo : EIATTR_SW_WAR
	.align		4
.L_43:
        /*0204*/ 	.byte	0x04, 0x36
        /*0206*/ 	.short	(.L_45 - .L_44)
.L_44:
        /*0208*/ 	.word	0x00000008
.L_45:


//--------------------- .nv.callgraph             --------------------------
	.section	.nv.callgraph,"",@"SHT_CUDA_CALLGRAPH"
	.align	4
	.sectionentsize	8
	.align		4
        /*0000*/ 	.word	0x00000000
	.align		4
        /*0004*/ 	.word	0xffffffff
	.align		4
        /*0008*/ 	.word	index@(_ZN7cutlass13device_kernelINS_4gemm6kernel13GemmUniversalIN4cute5tupleIJiiiiEEENS1_10collective13CollectiveMmaINS1_34MainloopSm90TmaGmmaWarpSpecializedILi2ENS5_IJNS4_1CILi1EEESB_SB_EEENS1_35KernelTmaWarpSpecializedCooperativeEEENS5_IJNSA_ILi256EEENSA_ILi64EEENSA_ILi128EEEEEENS_10bfloat16_tENS5_IJSB_llEEESJ_SK_NS4_8TiledMMAINS4_8MMA_AtomIJNS4_4SM904GMMA27MMA_64x64x16_F32BF16BF16_SSILNSO_5MajorE1ELSQ_1ELNSO_7ScaleInE1ELSR_1EEEEEENS4_6LayoutINS5_IJNSA_ILi2EEESB_SB_EEENS5_IJSB_NSA_ILi0EEESX_EEEEENS5_IJNS4_10UnderscoreES10_S10_EEEEENS4_13SM90_TMA_LOADENS4_14ComposedLayoutINS4_7SwizzleILi3ELi4ELi3EEENS4_18smem_ptr_flag_bitsILi16EEENSU_INS5_IJSG_NSA_ILi8EEEEEENS5_IJSB_SG_EEEEEEEvNS4_8identityES13_S1D_vS1E_EENS_8epilogue10collective6detail29Sm90TmaWarpSpecializedAdapterINS1H_15DefaultEpilogueISJ_NS5_IJlSB_lEEES1L_NS1G_6thread17LinearCombinationISJ_Li1EffLNS1M_9ScaleType4KindE0ELNS_15FloatRoundStyleE2ESJ_EENS1_15EpilogueDefaultEEEEEvvEEEEvNT_6ParamsE)
	.align		4
        /*000c*/ 	.word	index@(__assertfail)
	.align		4
        /*0010*/ 	.word	0x00000000
	.align		4
        /*0014*/ 	.word	0xfffffffe
	.align		4
        /*0018*/ 	.word	0x00000000
	.align		4
        /*001c*/ 	.word	0xfffffffd
	.align		4
        /*0020*/ 	.word	0x00000000
	.align		4
        /*0024*/ 	.word	0xfffffffc


//--------------------- .nv.constant4             --------------------------
	.section	.nv.constant4,"a",@progbits
	.align	8
	.align		8
.nv.constant4:
        /*0000*/ 	.dword	__assertfail
	.align		8
        /*0008*/ 	.dword	__unnamed_1
	.align		8
        /*0010*/ 	.dword	_ZN40_INTERNAL_fd479af7_4_k_cu_876a153e_159454cuda3std3__45__cpo5beginE
	.align		8
        /*0018*/ 	.dword	_ZN40_INTERNAL_fd479af7_4_k_cu_876a153e_159454cuda3std3__45__cpo3endE
	.align		8
        /*0020*/ 	.dword	_ZN40_INTERNAL_fd479af7_4_k_cu_876a153e_159454cuda3std3__45__cpo6cbeginE
	.align		8
        /*0028*/ 	.dword	_ZN40_INTERNAL_fd479af7_4_k_cu_876a153e_159454cuda3std3__45__cpo4cendE
	.align		8
        /*0030*/ 	.dword	_ZN40_INTERNAL_fd479af7_4_k_cu_876a153e_159454cuda3std3__442_GLOBAL__N__fd479af7_4_k_cu_876a153e_159456ignoreE
	.align		8
        /*0038*/ 	.dword	_ZN40_INTERNAL_fd479af7_4_k_cu_876a153e_159454cuda3std3__419piecewise_constructE
	.align		8
        /*0040*/ 	.dword	_ZN40_INTERNAL_fd479af7_4_k_cu_876a153e_159454cuda3std3__48in_placeE
	.align		8
        /*0048*/ 	.dword	_ZN40_INTERNAL_fd479af7_4_k_cu_876a153e_159454cuda3std6ranges3__45__cpo4swapE
	.align		8
        /*0050*/ 	.dword	_ZN40_INTERNAL_fd479af7_4_k_cu_876a153e_159454cuda3std6ranges3__45__cpo9iter_moveE
	.align		8
        /*0058*/ 	.dword	_ZN40_INTERNAL_fd479af7_4_k_cu_876a153e_159454cute7productE
	.align		8
        /*0060*/ 	.dword	_ZN40_INTERNAL_fd479af7_4_k_cu_876a153e_159454cute1_E
	.align		8
        /*0068*/ 	.dword	$str$22
	.align		8
        /*0070*/ 	.dword	$str$23


//--------------------- .text._ZN7cutlass13device_kernelINS_4gemm6kernel13GemmUniversalIN4cute5tupleIJiiiiEEENS1_10collective13CollectiveMmaINS1_34MainloopSm90TmaGmmaWarpSpecializedILi2ENS5_IJNS4_1CILi1EEESB_SB_EEENS1_35KernelTmaWarpSpecializedCooperativeEEENS5_IJNSA_ILi256EEENSA_ILi64EEENSA_ILi128EEEEEENS_10bfloat16_tENS5_IJSB_llEEESJ_SK_NS4_8TiledMMAINS4_8MMA_AtomIJNS4_4SM904GMMA27MMA_64x64x16_F32BF16BF16_SSILNSO_5MajorE1ELSQ_1ELNSO_7ScaleInE1ELSR_1EEEEEENS4_6LayoutINS5_IJNSA_ILi2EEESB_SB_EEENS5_IJSB_NSA_ILi0EEESX_EEEEENS5_IJNS4_10UnderscoreES10_S10_EEEEENS4_13SM90_TMA_LOADENS4_14ComposedLayoutINS4_7SwizzleILi3ELi4ELi3EEENS4_18smem_ptr_flag_bitsILi16EEENSU_INS5_IJSG_NSA_ILi8EEEEEENS5_IJSB_SG_EEEEEEEvNS4_8identityES13_S1D_vS1E_EENS_8epilogue10collective6detail29Sm90TmaWarpSpecializedAdapterINS1H_15DefaultEpilogueISJ_NS5_IJlSB_lEEES1L_NS1G_6thread17LinearCombinationISJ_Li1EffLNS1M_9ScaleType4KindE0ELNS_15FloatRoundStyleE2ESJ_EENS1_15EpilogueDefaultEEEEEvvEEEEvNT_6ParamsE --------------------------
	.section	.text._ZN7cutlass13device_kernelINS_4gemm6kernel13GemmUniversalIN4cute5tupleIJiiiiEEENS1_10collective13CollectiveMmaINS1_34MainloopSm90TmaGmmaWarpSpecializedILi2ENS5_IJNS4_1CILi1EEESB_SB_EEENS1_35KernelTmaWarpSpecializedCooperativeEEENS5_IJNSA_ILi256EEENSA_ILi64EEENSA_ILi128EEEEEENS_10bfloat16_tENS5_IJSB_llEEESJ_SK_NS4_8TiledMMAINS4_8MMA_AtomIJNS4_4SM904GMMA27MMA_64x64x16_F32BF16BF16_SSILNSO_5MajorE1ELSQ_1ELNSO_7ScaleInE1ELSR_1EEEEEENS4_6LayoutINS5_IJNSA_ILi2EEESB_SB_EEENS5_IJSB_NSA_ILi0EEESX_EEEEENS5_IJNS4_10UnderscoreES10_S10_EEEEENS4_13SM90_TMA_LOADENS4_14ComposedLayoutINS4_7SwizzleILi3ELi4ELi3EEENS4_18smem_ptr_flag_bitsILi16EEENSU_INS5_IJSG_NSA_ILi8EEEEEENS5_IJSB_SG_EEEEEEEvNS4_8identityES13_S1D_vS1E_EENS_8epilogue10collective6detail29Sm90TmaWarpSpecializedAdapterINS1H_15DefaultEpilogueISJ_NS5_IJlSB_lEEES1L_NS1G_6thread17LinearCombinationISJ_Li1EffLNS1M_9ScaleType4KindE0ELNS_15FloatRoundStyleE2ESJ_EENS1_15EpilogueDefaultEEEEEvvEEEEvNT_6ParamsE,"ax",@progbits
	.align	128
.text._ZN7cutlass13device_kernelINS_4gemm6kernel13GemmUniversalIN4cute5tupleIJiiiiEEENS1_10collective13CollectiveMmaINS1_34MainloopSm90TmaGmmaWarpSpecializedILi2ENS5_IJNS4_1CILi1EEESB_SB_EEENS1_35KernelTmaWarpSpecializedCooperativeEEENS5_IJNSA_ILi256EEENSA_ILi64EEENSA_ILi128EEEEEENS_10bfloat16_tENS5_IJSB_llEEESJ_SK_NS4_8TiledMMAINS4_8MMA_AtomIJNS4_4SM904GMMA27MMA_64x64x16_F32BF16BF16_SSILNSO_5MajorE1ELSQ_1ELNSO_7ScaleInE1ELSR_1EEEEEENS4_6LayoutINS5_IJNSA_ILi2EEESB_SB_EEENS5_IJSB_NSA_ILi0EEESX_EEEEENS5_IJNS4_10UnderscoreES10_S10_EEEEENS4_13SM90_TMA_LOADENS4_14ComposedLayoutINS4_7SwizzleILi3ELi4ELi3EEENS4_18smem_ptr_flag_bitsILi16EEENSU_INS5_IJSG_NSA_ILi8EEEEEENS5_IJSB_SG_EEEEEEEvNS4_8identityES13_S1D_vS1E_EENS_8epilogue10collective6detail29Sm90TmaWarpSpecializedAdapterINS1H_15DefaultEpilogueISJ_NS5_IJlSB_lEEES1L_NS1G_6thread17LinearCombinationISJ_Li1EffLNS1M_9ScaleType4KindE0ELNS_15FloatRoundStyleE2ESJ_EENS1_15EpilogueDefaultEEEEEvvEEEEvNT_6ParamsE:
        .type           _ZN7cutlass13device_kernelINS_4gemm6kernel13GemmUniversalIN4cute5tupleIJiiiiEEENS1_10collective13CollectiveMmaINS1_34MainloopSm90TmaGmmaWarpSpecializedILi2ENS5_IJNS4_1CILi1EEESB_SB_EEENS1_35KernelTmaWarpSpecializedCooperativeEEENS5_IJNSA_ILi256EEENSA_ILi64EEENSA_ILi128EEEEEENS_10bfloat16_tENS5_IJSB_llEEESJ_SK_NS4_8TiledMMAINS4_8MMA_AtomIJNS4_4SM904GMMA27MMA_64x64x16_F32BF16BF16_SSILNSO_5MajorE1ELSQ_1ELNSO_7ScaleInE1ELSR_1EEEEEENS4_6LayoutINS5_IJNSA_ILi2EEESB_SB_EEENS5_IJSB_NSA_ILi0EEESX_EEEEENS5_IJNS4_10UnderscoreES10_S10_EEEEENS4_13SM90_TMA_LOADENS4_14ComposedLayoutINS4_7SwizzleILi3ELi4ELi3EEENS4_18smem_ptr_flag_bitsILi16EEENSU_INS5_IJSG_NSA_ILi8EEEEEENS5_IJSB_SG_EEEEEEEvNS4_8identityES13_S1D_vS1E_EENS_8epilogue10collective6detail29Sm90TmaWarpSpecializedAdapterINS1H_15DefaultEpilogueISJ_NS5_IJlSB_lEEES1L_NS1G_6thread17LinearCombinationISJ_Li1EffLNS1M_9ScaleType4KindE0ELNS_15FloatRoundStyleE2ESJ_EENS1_15EpilogueDefaultEEEEEvvEEEEvNT_6ParamsE,@function
        .size           _ZN7cutlass13device_kernelINS_4gemm6kernel13GemmUniversalIN4cute5tupleIJiiiiEEENS1_10collective13CollectiveMmaINS1_34MainloopSm90TmaGmmaWarpSpecializedILi2ENS5_IJNS4_1CILi1EEESB_SB_EEENS1_35KernelTmaWarpSpecializedCooperativeEEENS5_IJNSA_ILi256EEENSA_ILi64EEENSA_ILi128EEEEEENS_10bfloat16_tENS5_IJSB_llEEESJ_SK_NS4_8TiledMMAINS4_8MMA_AtomIJNS4_4SM904GMMA27MMA_64x64x16_F32BF16BF16_SSILNSO_5MajorE1ELSQ_1ELNSO_7ScaleInE1ELSR_1EEEEEENS4_6LayoutINS5_IJNSA_ILi2EEESB_SB_EEENS5_IJSB_NSA_ILi0EEESX_EEEEENS5_IJNS4_10UnderscoreES10_S10_EEEEENS4_13SM90_TMA_LOADENS4_14ComposedLayoutINS4_7SwizzleILi3ELi4ELi3EEENS4_18smem_ptr_flag_bitsILi16EEENSU_INS5_IJSG_NSA_ILi8EEEEEENS5_IJSB_SG_EEEEEEEvNS4_8identityES13_S1D_vS1E_EENS_8epilogue10collective6detail29Sm90TmaWarpSpecializedAdapterINS1H_15DefaultEpilogueISJ_NS5_IJlSB_lEEES1L_NS1G_6thread17LinearCombinationISJ_Li1EffLNS1M_9ScaleType4KindE0ELNS_15FloatRoundStyleE2ESJ_EENS1_15EpilogueDefaultEEEEEvvEEEEvNT_6ParamsE,(.L_x_188 - _ZN7cutlass13device_kernelINS_4gemm6kernel13GemmUniversalIN4cute5tupleIJiiiiEEENS1_10collective13CollectiveMmaINS1_34MainloopSm90TmaGmmaWarpSpecializedILi2ENS5_IJNS4_1CILi1EEESB_SB_EEENS1_35KernelTmaWarpSpecializedCooperativeEEENS5_IJNSA_ILi256EEENSA_ILi64EEENSA_ILi128EEEEEENS_10bfloat16_tENS5_IJSB_llEEESJ_SK_NS4_8TiledMMAINS4_8MMA_AtomIJNS4_4SM904GMMA27MMA_64x64x16_F32BF16BF16_SSILNSO_5MajorE1ELSQ_1ELNSO_7ScaleInE1ELSR_1EEEEEENS4_6LayoutINS5_IJNSA_ILi2EEESB_SB_EEENS5_IJSB_NSA_ILi0EEESX_EEEEENS5_IJNS4_10UnderscoreES10_S10_EEEEENS4_13SM90_TMA_LOADENS4_14ComposedLayoutINS4_7SwizzleILi3ELi4ELi3EEENS4_18smem_ptr_flag_bitsILi16EEENSU_INS5_IJSG_NSA_ILi8EEEEEENS5_IJSB_SG_EEEEEEEvNS4_8identityES13_S1D_vS1E_EENS_8epilogue10collective6detail29Sm90TmaWarpSpecializedAdapterINS1H_15DefaultEpilogueISJ_NS5_IJlSB_lEEES1L_NS1G_6thread17LinearCombinationISJ_Li1EffLNS1M_9ScaleType4KindE0ELNS_15FloatRoundStyleE2ESJ_EENS1_15EpilogueDefaultEEEEEvvEEEEvNT_6ParamsE)
        .other          _ZN7cutlass13device_kernelINS_4gemm6kernel13GemmUniversalIN4cute5tupleIJiiiiEEENS1_10collective13CollectiveMmaINS1_34MainloopSm90TmaGmmaWarpSpecializedILi2ENS5_IJNS4_1CILi1EEESB_SB_EEENS1_35KernelTmaWarpSpecializedCooperativeEEENS5_IJNSA_ILi256EEENSA_ILi64EEENSA_ILi128EEEEEENS_10bfloat16_tENS5_IJSB_llEEESJ_SK_NS4_8TiledMMAINS4_8MMA_AtomIJNS4_4SM904GMMA27MMA_64x64x16_F32BF16BF16_SSILNSO_5MajorE1ELSQ_1ELNSO_7ScaleInE1ELSR_1EEEEEENS4_6LayoutINS5_IJNSA_ILi2EEESB_SB_EEENS5_IJSB_NSA_ILi0EEESX_EEEEENS5_IJNS4_10UnderscoreES10_S10_EEEEENS4_13SM90_TMA_LOADENS4_14ComposedLayoutINS4_7SwizzleILi3ELi4ELi3EEENS4_18smem_ptr_flag_bitsILi16EEENSU_INS5_IJSG_NSA_ILi8EEEEEENS5_IJSB_SG_EEEEEEEvNS4_8identityES13_S1D_vS1E_EENS_8epilogue10collective6detail29Sm90TmaWarpSpecializedAdapterINS1H_15DefaultEpilogueISJ_NS5_IJlSB_lEEES1L_NS1G_6thread17LinearCombinationISJ_Li1EffLNS1M_9ScaleType4KindE0ELNS_15FloatRoundStyleE2ESJ_EENS1_15EpilogueDefaultEEEEEvvEEEEvNT_6ParamsE,@"STO_CUDA_ENTRY STV_DEFAULT"
_ZN7cutlass13device_kernelINS_4gemm6kernel13GemmUniversalIN4cute5tupleIJiiiiEEENS1_10collective13CollectiveMmaINS1_34MainloopSm90TmaGmmaWarpSpecializedILi2ENS5_IJNS4_1CILi1EEESB_SB_EEENS1_35KernelTmaWarpSpecializedCooperativeEEENS5_IJNSA_ILi256EEENSA_ILi64EEENSA_ILi128EEEEEENS_10bfloat16_tENS5_IJSB_llEEESJ_SK_NS4_8TiledMMAINS4_8MMA_AtomIJNS4_4SM904GMMA27MMA_64x64x16_F32BF16BF16_SSILNSO_5MajorE1ELSQ_1ELNSO_7ScaleInE1ELSR_1EEEEEENS4_6LayoutINS5_IJNSA_ILi2EEESB_SB_EEENS5_IJSB_NSA_ILi0EEESX_EEEEENS5_IJNS4_10UnderscoreES10_S10_EEEEENS4_13SM90_TMA_LOADENS4_14ComposedLayoutINS4_7SwizzleILi3ELi4ELi3EEENS4_18smem_ptr_flag_bitsILi16EEENSU_INS5_IJSG_NSA_ILi8EEEEEENS5_IJSB_SG_EEEEEEEvNS4_8identityES13_S1D_vS1E_EENS_8epilogue10collective6detail29Sm90TmaWarpSpecializedAdapterINS1H_15DefaultEpilogueISJ_NS5_IJlSB_lEEES1L_NS1G_6thread17LinearCombinationISJ_Li1EffLNS1M_9ScaleType4KindE0ELNS_15FloatRoundStyleE2ESJ_EENS1_15EpilogueDefaultEEEEEvvEEEEvNT_6ParamsE:
[----:B------:R-:W0:Y:S01]  /*0000*/  LDC R1, c[0x0][0x28] ;  /* 0x00000a00ff017b82 */ /* 0x000e220000000800 */
[----:B------:R-:W1:Y:S01]  /*0010*/  S2R R4, SR_TID.X ;  /* 0x0000000000047919 */ /* 0x000e620000002100 */
[----:B------:R-:W-:Y:S01]  /*0020*/  ELECT P0, URZ, PT ;  /* 0x00000000003f782f */ /* 0x000fe20003800000 */
[----:B------:R-:W-:Y:S01]  /*0030*/  BSSY B0, `(.L_x_0) ;  /* 0x000000f000007945 */ /* 0x000fe20003800000 */
[--C-:B-1----:R-:W-:Y:S02]  /*0040*/  SHF.R.U32.HI R0, RZ, 0x5, R4.reuse ;  /* 0x00000005ff007819 */ /* 0x102fe40000011604 */
[----:B------:R-:W-:-:S03]  /*0050*/  SHF.R.U32.HI R14, RZ, 0x7, R4 ;  /* 0x00000007ff0e7819 */ /* 0x000fc60000011604 */
[----:B------:R-:W1:Y:S04]  /*0060*/  SHFL.IDX PT, R5, R0, RZ, 0x1f ;  /* 0x00001fff00057589 */ /* 0x000e6800000e0000 */
[----:B------:R2:W3:Y:S01]  /*0070*/  SHFL.IDX PT, R10, R14, RZ, 0x1f ;  /* 0x00001fff0e0a7589 */ /* 0x0004e200000e0000 */
[----:B-1----:R-:W-:-:S13]  /*0080*/  ISETP.NE.OR P0, PT, R5, RZ, !P0 ;  /* 0x000000ff0500720c */ /* 0x002fda0004705670 */
[----:B0-23--:R-:W-:Y:S05]  /*0090*/  @P0 BRA `(.L_x_1) ;  /* 0x0000000000200947 */ /* 0x00dfea0003800000 */
[----:B------:R-:W-:Y:S02]  /*00a0*/  ULDC.64 UR4, c[0x0][0x198] ;  /* 0x0000660000047ab9 */ /* 0x000fe40000000a00 */
[----:B------:R-:W-:Y:S02]  /*00b0*/  UIADD3 UR6, UP0, UR4, 0xf0, URZ ;  /* 0x000000f004067890 */ /* 0x000fe4000ff1e03f */
[----:B------:R-:W-:Y:S02]  /*00c0*/  UIADD3 UR4, UP1, UR4, 0x1f0, URZ ;  /* 0x000001f004047890 */ /* 0x000fe4000ff3e03f */
[----:B------:R-:W-:Y:S02]  /*00d0*/  UIADD3.X UR7, URZ, UR5, URZ, UP0, !UPT ;  /* 0x000000053f077290 */ /* 0x000fe400087fe43f */
[----:B------:R-:W-:-:S07]  /*00e0*/  UIADD3.X UR5, URZ, UR5, URZ, UP1, !UPT ;  /* 0x000000053f057290 */ /* 0x000fce0008ffe43f */
[----:B------:R0:W-:Y:S02]  /*00f0*/  UTMACCTL.PF [UR6] ;  /* 0x00000000060079b9 */ /* 0x0001e40008040000 */
[----:B------:R0:W-:Y:S02]  /*0100*/  UTMACCTL.PF [UR4] ;  /* 0x00000000040079b9 */ /* 0x0001e40008040000 */
[----:B0-----:R-:W-:Y:S01]  /*0110*/  NOP ;  /* 0x0000000000007918 */ /* 0x001fe20000000000 */
.L_x_1:
[----:B------:R-:W-:Y:S05]  /*0120*/  BSYNC B0 ;  /* 0x0000000000007941 */ /* 0x000fea0003800000 */
.L_x_0:
[----:B------:R-:W0:Y:S02]  /*0130*/  SHFL.IDX PT, R2, R0, RZ, 0x1f ;  /* 0x00001fff00027589 */ /* 0x000e2400000e0000 */
[----:B0-----:R-:W-:-:S13]  /*0140*/  ISETP.NE.AND P0, PT, R2, RZ, PT ;  /* 0x000000ff0200720c */ /* 0x001fda0003f05270 */
[----:B------:R-:W-:Y:S05]  /*0150*/  @P0 BRA `(.L_x_2) ;  /* 0x0000000000480947 */ /* 0x000fea0003800000 */
[----:B------:R-:W0:Y:S01]  /*0160*/  S2UR UR8, SR_CgaCtaId ;  /* 0x00000000000879c3 */ /* 0x000e220000008800 */
[----:B------:R-:W-:Y:S01]  /*0170*/  UMOV UR4, 0x400 ;  /* 0x0000040000047882 */ /* 0x000fe20000000000 */
[----:B------:R-:W-:Y:S01]  /*0180*/  UMOV UR5, 0x1 ;  /* 0x0000000100057882 */ /* 0x000fe20000000000 */
[----:B------:R-:W-:Y:S01]  /*0190*/  UMOV UR6, 0x100 ;  /* 0x0000010000067882 */ /* 0x000fe20000000000 */
[----:B------:R-:W-:Y:S01]  /*01a0*/  ELECT P0, URZ, PT ;  /* 0x00000000003f782f */ /* 0x000fe20003800000 */
[----:B------:R-:W-:-:S04]  /*01b0*/  UIADD3 UR6, -UR6, 0x100000, URZ ;  /* 0x0010000006067890 */ /* 0x000fc8000fffe13f */
[----:B------:R-:W-:Y:S02]  /*01c0*/  USHF.L.U32 UR7, UR6, 0xb, URZ ;  /* 0x0000000b06077899 */ /* 0x000fe4000800063f */
[----:B------:R-:W-:Y:S02]  /*01d0*/  USHF.L.U32 UR6, UR6, 0x1, URZ ;  /* 0x0000000106067899 */ /* 0x000fe4000800063f */
[----:B0-----:R-:W-:Y:S02]  /*01e0*/  ULEA UR8, UR8, UR4, 0x18 ;  /* 0x0000000408087291 */ /* 0x001fe4000f8ec03f */
[----:B------:R-:W-:-:S04]  /*01f0*/  UIADD3 UR4, -UR5, 0x100000, URZ ;  /* 0x0010000005047890 */ /* 0x000fc8000fffe13f */
[----:B------:R-:W-:Y:S02]  /*0200*/  USHF.L.U32 UR5, UR4, 0xb, URZ ;  /* 0x0000000b04057899 */ /* 0x000fe4000800063f */
[----:B------:R-:W-:Y:S01]  /*0210*/  USHF.L.U32 UR4, UR4, 0x1, URZ ;  /* 0x0000000104047899 */ /* 0x000fe2000800063f */
[----:B------:R-:W0:Y:S11]  /*0220*/  FENCE.VIEW.ASYNC.S ;  /* 0x00000000000073c6 */ /* 0x000e360000000000 */
[----:B0-----:R0:W1:Y:S01]  /*0230*/  SYNCS.EXCH.64 URZ, [UR8], UR4 ;  /* 0x00000004083f75b2 */ /* 0x0010620008000100 */
[----:B------:R0:W2:Y:S01]  /*0240*/  SYNCS.EXCH.64 URZ, [UR8+0x10], UR6 ;  /* 0x00001006083f75b2 */ /* 0x0000a20008000100 */
[----:B------:R0:W3:Y:S01]  /*0250*/  SYNCS.EXCH.64 URZ, [UR8+0x8], UR4 ;  /* 0x00000804083f75b2 */ /* 0x0000e20008000100 */
[----:B------:R0:W4:Y:S01]  /*0260*/  SYNCS.EXCH.64 URZ, [UR8+0x18], UR6 ;  /* 0x00001806083f75b2 */ /* 0x0001220008000100 */
[----:B------:R-:W-:Y:S01]  /*0270*/  NOP ;  /* 0x0000000000007918 */ /* 0x000fe20000000000 */
.L_x_2:
[----:B------:R-:W5:Y:S01]  /*0280*/  SHFL.IDX PT, R0, R0, RZ, 0x1f ;  /* 0x00001fff00007589 */ /* 0x000f6200000e0000 */
[----:B------:R-:W-:Y:S01]  /*0290*/  ELECT P0, URZ, PT ;  /* 0x00000000003f782f */ /* 0x000fe20003800000 */
[----:B------:R-:W1:Y:S01]  /*02a0*/  LDC R2, c[0x0][0x65c] ;  /* 0x00019700ff027b82 */ /* 0x000e620000000800 */
[----:B0-----:R-:W-:Y:S01]  /*02b0*/  UMOV UR4, 0x20 ;  /* 0x0000002000047882 */ /* 0x001fe20000000000 */
[----:B------:R-:W0:Y:S01]  /*02c0*/  S2R R3, SR_CTAID.Y ;  /* 0x0000000000037919 */ /* 0x000e220000002600 */
[----:B------:R-:W-:Y:S01]  /*02d0*/  NOP ;  /* 0x0000000000007918 */ /* 0x000fe20000000000 */
[----:B------:R-:W-:Y:S01]  /*02e0*/  ISETP.NE.AND P2, PT, R10, RZ, PT ;  /* 0x000000ff0a00720c */ /* 0x000fe20003f45270 */
[----:B------:R-:W-:Y:S01]  /*02f0*/  NOP ;  /* 0x0000000000007918 */ /* 0x000fe20000000000 */
[----:B------:R-:W2:Y:S01]  /*0300*/  S2R R6, SR_CTAID.X ;  /* 0x0000000000067919 */ /* 0x000ea20000002500 */
[----:B------:R-:W-:Y:S02]  /*0310*/  LOP3.LUT R7, R7, 0xfffff7ff, RZ, 0xc0, !PT ;  /* 0xfffff7ff07077812 */ /* 0x000fe400078ec0ff */
[----:B-----5:R-:W-:-:S02]  /*0320*/  ISETP.NE.OR P0, PT, R0, RZ, !P0 ;  /* 0x000000ff0000720c */ /* 0x020fc40004705670 */
[----:B-1----:R-:W-:Y:S02]  /*0330*/  ISETP.NE.AND P3, PT, R2, 0x1, PT ;  /* 0x000000010200780c */ /* 0x002fe40003f65270 */
[----:B------:R-:W-:-:S04]  /*0340*/  SHF.R.S32.HI R0, RZ, 0x1f, R5 ;  /* 0x0000001fff007819 */ /* 0x000fc80000011405 */
[----:B------:R-:W-:-:S04]  /*0350*/  LEA.HI R0, R0, R5, RZ, 0x2 ;  /* 0x0000000500007211 */ /* 0x000fc800078f10ff */
[----:B------:R-:W-:Y:S01]  /*0360*/  LOP3.LUT R0, R0, 0xfffffffc, RZ, 0xc0, !PT ;  /* 0xfffffffc00007812 */ /* 0x000fe200078ec0ff */
[----:B------:R-:W-:Y:S01]  /*0370*/  VOTEU.ALL UP0, P0 ;  /* 0x00000000003f7886 */ /* 0x000fe20000000000 */
[----:B------:R-:W-:Y:S01]  /*0380*/  VOTEU.ALL UP1, P0 ;  /* 0x00000000003f7886 */ /* 0x000fe20000020000 */
[----:B------:R-:W2:Y:S01]  /*0390*/  @P3 LDC R17, c[0x0][0x10] ;  /* 0x00000400ff113b82 */ /* 0x000ea20000000800 */
[----:B------:R-:W-:Y:S01]  /*03a0*/  @P3 LOP3.LUT R7, R7, 0x800, RZ, 0xfc, !PT ;  /* 0x0000080007073812 */ /* 0x000fe200078efcff */
[----:B------:R-:W-:Y:S01]  /*03b0*/  IMAD.IADD R0, R5, 0x1, -R0 ;  /* 0x0000000105007824 */ /* 0x000fe200078e0a00 */
[----:B------:R-:W-:Y:S01]  /*03c0*/  @!UP0 UMOV UR6, 0x400 ;  /* 0x0000040000068882 */ /* 0x000fe20000000000 */
[----:B------:R-:W-:-:S04]  /*03d0*/  @!UP0 UIADD3 UR4, -UR4, 0x100000, URZ ;  /* 0x0010000004048890 */ /* 0x000fc8000fffe13f */
[----:B------:R-:W-:Y:S02]  /*03e0*/  @!UP0 USHF.L.U32 UR5, UR4, 0xb, URZ ;  /* 0x0000000b04058899 */ /* 0x000fe4000800063f */
[----:B------:R-:W-:Y:S01]  /*03f0*/  @!UP0 USHF.L.U32 UR4, UR4, 0x1, URZ ;  /* 0x0000000104048899 */ /* 0x000fe2000800063f */
[----:B0-----:R-:W-:Y:S01]  /*0400*/  @P3 IMAD.MOV.U32 R8, RZ, RZ, R3 ;  /* 0x000000ffff083224 */ /* 0x001fe200078e0003 */
[----:B------:R-:W-:Y:S01]  /*0410*/  ISETP.NE.AND P1, PT, R0, 0x3, PT ;  /* 0x000000030000780c */ /* 0x000fe20003f25270 */
[----:B------:R-:W0:Y:S01]  /*0420*/  @!UP0 S2UR UR7, SR_CgaCtaId ;  /* 0x00000000000789c3 */ /* 0x000e220000008800 */
[----:B------:R-:W-:Y:S02]  /*0430*/  @P3 IMAD.MOV.U32 R9, RZ, RZ, RZ ;  /* 0x000000ffff093224 */ /* 0x000fe400078e00ff */
[----:B------:R-:W-:Y:S02]  /*0440*/  IMAD.MOV.U32 R7, RZ, RZ, RZ ;  /* 0x000000ffff077224 */ /* 0x000fe400078e00ff */
[----:B------:R-:W-:-:S03]  /*0450*/  @P3 IMAD.MOV.U32 R5, RZ, RZ, RZ ;  /* 0x000000ffff053224 */ /* 0x000fc600078e00ff */
[----:B------:R-:W1:Y:S01]  /*0460*/  @!P3 LDC R11, c[0x0][0xc] ;  /* 0x00000300ff0bbb82 */ /* 0x000e620000000800 */
[----:B--2---:R-:W-:-:S04]  /*0470*/  @P3 IMAD.WIDE.U32 R16, R6, R17, R8 ;  /* 0x0000001106103225 */ /* 0x004fc800078e0008 */
[----:B------:R-:W-:Y:S01]  /*0480*/  @P3 IMAD.IADD R17, R17, 0x1, R5 ;  /* 0x0000000111113824 */ /* 0x000fe200078e0205 */
[----:B------:R-:W-:Y:S01]  /*0490*/  LOP3.LUT R5, R4, 0x7f, RZ, 0xc0, !PT ;  /* 0x0000007f04057812 */ /* 0x000fe200078ec0ff */
[----:B0-----:R-:W-:Y:S01]  /*04a0*/  @!UP0 ULEA UR8, UR7, UR6, 0x18 ;  /* 0x0000000607088291 */ /* 0x001fe2000f8ec03f */
[----:B------:R-:W-:Y:S02]  /*04b0*/  VOTEU.ALL UP0, P0 ;  /* 0x00000000003f7886 */ /* 0x000fe40000000000 */
[----:B------:R-:W-:Y:S01]  /*04c0*/  ULDC UR6, c[0x0][0xc] ;  /* 0x0000030000067ab9 */ /* 0x000fe20000000800 */
[----:B------:R-:W-:Y:S01]  /*04d0*/  ISETP.EQ.OR P0, PT, R0, RZ, !P1 ;  /* 0x000000ff0000720c */ /* 0x000fe20004f02670 */
[----:B------:R-:W-:-:S03]  /*04e0*/  ULDC UR7, c[0x0][0x10] ;  /* 0x0000040000077ab9 */ /* 0x000fc60000000800 */
[C---:B------:R-:W-:Y:S01]  /*04f0*/  ISETP.EQ.AND P0, PT, R10.reuse, RZ, P0 ;  /* 0x000000ff0a00720c */ /* 0x040fe20000702270 */
[----:B------:R-:W-:Y:S02]  /*0500*/  VIADD R10, R10, 0xffffffff ;  /* 0xffffffff0a0a7836 */ /* 0x000fe40000000000 */
[----:B-1----:R-:W-:Y:S01]  /*0510*/  @!P3 IMAD.WIDE.U32 R8, R11, R3, R6 ;  /* 0x000000030b08b225 */ /* 0x002fe200078e0006 */
[----:B------:R-:W0:Y:S02]  /*0520*/  FENCE.VIEW.ASYNC.S ;  /* 0x00000000000073c6 */ /* 0x000e240000000000 */
[----:B0-----:R-:W3:Y:S01]  /*0530*/  @!UP0 SYNCS.EXCH.64 URZ, [UR8+0x30], UR4 ;  /* 0x00003004083f85b2 */ /* 0x001ee20008000100 */
[----:B------:R-:W-:Y:S02]  /*0540*/  SEL R18, RZ, 0x1, !P0 ;  /* 0x00000001ff127807 */ /* 0x000fe40004000000 */
[----:B------:R-:W-:Y:S01]  /*0550*/  ISETP.GE.U32.AND P1, PT, R10, 0x2, PT ;  /* 0x000000020a00780c */ /* 0x000fe20003f26070 */
[----:B------:R-:W-:-:S02]  /*0560*/  @!P3 IMAD.MOV.U32 R16, RZ, RZ, R8 ;  /* 0x000000ffff10b224 */ /* 0x000fc400078e0008 */
[----:B------:R-:W-:Y:S01]  /*0570*/  @!P3 IMAD.MOV.U32 R17, RZ, RZ, R9 ;  /* 0x000000ffff11b224 */ /* 0x000fe200078e0009 */
[----:B------:R-:W-:Y:S01]  /*0580*/  SEL R18, R18, 0x2, P1 ;  /* 0x0000000212127807 */ /* 0x000fe20000800000 */
[----:B------:R0:W3:Y:S01]  /*0590*/  @!UP1 SYNCS.EXCH.64 URZ, [UR8+0x38], UR4 ;  /* 0x00003804083f95b2 */ /* 0x0000e20008000100 */
[----:B------:R-:W-:Y:S01]  /*05a0*/  NOP ;  /* 0x0000000000007918 */ /* 0x000fe20000000000 */
[----:B0-----:R-:W-:-:S03]  /*05b0*/  UIMAD.WIDE.U32 UR4, UR6, UR7, URZ ;  /* 0x00000007060472a5 */ /* 0x001fc6000f8e003f */
[----:B------:R-:W-:Y:S02]  /*05c0*/  ULDC UR6, c[0x0][0x14] ;  /* 0x0000050000067ab9 */ /* 0x000fe40000000800 */
[----:B------:R-:W-:Y:S02]  /*05d0*/  UIMAD.WIDE.U32 UR36, UR4, UR6, URZ ;  /* 0x00000006042472a5 */ /* 0x000fe4000f8e003f */
[----:B------:R-:W-:-:S04]  /*05e0*/  UIMAD UR42, UR5, UR6, URZ ;  /* 0x00000006052a72a4 */ /* 0x000fc8000f8e023f */
[----:B------:R-:W-:Y:S01]  /*05f0*/  UIADD3 UR42, UR37, UR42, URZ ;  /* 0x0000002a252a7290 */ /* 0x000fe2000fffe03f */
[----:B---34-:R-:W-:Y:S06]  /*0600*/  BAR.SYNC.DEFER_BLOCKING 0x0 ;  /* 0x0000000000007b1d */ /* 0x018fec0000010000 */
[----:B------:R-:W-:Y:S05]  /*0610*/  @!P2 BRA `(.L_x_3) ;  /* 0x0000007000f4a947 */ /* 0x000fea0003800000 */
[----:B------:R-:W-:-:S13]  /*0620*/  ISETP.GT.U32.AND P0, PT, R10, 0x1, PT ;  /* 0x000000010a00780c */ /* 0x000fda0003f04070 */
[----:B------:R-:W-:Y:S05]  /*0630*/  @P0 EXIT ;  /* 0x000000000000094d */ /* 0x000fea0003800000 */
[----:B------:R-:W-:Y:S01]  /*0640*/  ULDC.64 UR4, c[0x0][0x650] ;  /* 0x0001940000047ab9 */ /* 0x000fe20000000a00 */
[----:B------:R-:W-:Y:S01]  /*0650*/  PRMT R0, RZ, 0x7610, R0 ;  /* 0x00007610ff007816 */ /* 0x000fe20000000000 */
[----:B------:R-:W-:Y:S01]  /*0660*/  IMAD.MOV.U32 R109, RZ, RZ, -0x1 ;  /* 0xffffffffff6d7424 */ /* 0x000fe200078e00ff */
[----:B------:R-:W-:Y:S01]  /*0670*/  ISETP.GE.U32.AND P0, PT, R16, UR4, PT ;  /* 0x0000000410007c0c */ /* 0x000fe2000bf06070 */
[----:B------:R-:W-:Y:S02]  /*0680*/  IMAD.MOV.U32 R101, RZ, RZ, -0x1 ;  /* 0xffffffffff657424 */ /* 0x000fe400078e00ff */
[----:B------:R-:W-:Y:S01]  /*0690*/  IMAD.MOV.U32 R19, RZ, RZ, -0x1 ;  /* 0xffffffffff137424 */ /* 0x000fe200078e00ff */
[----:B------:R-:W-:-:S13]  /*06a0*/  ISETP.GE.U32.AND.EX P0, PT, R17, UR5, PT, P0 ;  /* 0x0000000511007c0c */ /* 0x000fda000bf06100 */
[----:B------:R-:W-:Y:S05]  /*06b0*/  @P0 BRA `(.L_x_4) ;  /* 0x0000000400580947 */ /* 0x000fea0003800000 */
[----:B------:R-:W0:Y:S01]  /*06c0*/  LDC.64 R20, c[0x0][0x628] ;  /* 0x00018a00ff147b82 */ /* 0x000e220000000a00 */
[----:B------:R-:W-:Y:S02]  /*06d0*/  IMAD.MOV.U32 R8, RZ, RZ, R16 ;  /* 0x000000ffff087224 */ /* 0x000fe400078e0010 */
[----:B------:R-:W-:-:S05]  /*06e0*/  IMAD.MOV.U32 R9, RZ, RZ, R17 ;  /* 0x000000ffff097224 */ /* 0x000fca00078e0011 */
[----:B------:R-:W1:Y:S08]  /*06f0*/  LDC R0, c[0x0][0x630] ;  /* 0x00018c00ff007b82 */ /* 0x000e700000000800 */
[----:B------:R-:W2:Y:S01]  /*0700*/  LDC.64 R22, c[0x0][0x620] ;  /* 0x00018800ff167b82 */ /* 0x000ea20000000a00 */
[----:B0-----:R-:W-:-:S04]  /*0710*/  ISETP.NE.U32.AND P0, PT, R20, RZ, PT ;  /* 0x000000ff1400720c */ /* 0x001fc80003f05070 */
[----:B------:R-:W-:-:S13]  /*0720*/  ISETP.NE.AND.EX P0, PT, R21, RZ, PT, P0 ;  /* 0x000000ff1500720c */ /* 0x000fda0003f05300 */
[----:B-12---:R-:W-:Y:S05]  /*0730*/  @!P0 BRA `(.L_x_5) ;  /* 0x0000000000288947 */ /* 0x006fea0003800000 */
[----:B------:R-:W0:Y:S02]  /*0740*/  LDC R13, c[0x0][0x634] ;  /* 0x00018d00ff0d7b82 */ /* 0x000e240000000800 */
[----:B0-----:R-:W-:-:S05]  /*0750*/  IADD3 R13, P0, R16, R13, RZ ;  /* 0x0000000d100d7210 */ /* 0x001fca0007f1e0ff */
[----:B------:R-:W-:-:S04]  /*0760*/  IMAD.X R15, RZ, RZ, R17, P0 ;  /* 0x000000ffff0f7224 */ /* 0x000fc800000e0611 */
[----:B------:R-:W-:-:S04]  /*0770*/  IMAD.WIDE.U32 R8, R15, R20, RZ ;  /* 0x000000140f087225 */ /* 0x000fc800078e00ff */
[----:B------:R-:W-:-:S04]  /*0780*/  IMAD.WIDE.U32 R10, P0, R13, R21, R8 ;  /* 0x000000150d0a7225 */ /* 0x000fc80007800008 */
[----:B------:R-:W-:-:S04]  /*0790*/  IMAD.WIDE.U32 R8, R13, R20, RZ ;  /* 0x000000140d087225 */ /* 0x000fc800078e00ff */
[----:B------:R-:W-:Y:S01]  /*07a0*/  IMAD.X R13, RZ, RZ, RZ, P0 ;  /* 0x000000ffff0d7224 */ /* 0x000fe200000e06ff */
[----:B------:R-:W-:Y:S01]  /*07b0*/  IADD3 RZ, P0, R9, R10, RZ ;  /* 0x0000000a09ff7210 */ /* 0x000fe20007f1e0ff */
[----:B------:R-:W-:-:S04]  /*07c0*/  IMAD.MOV.U32 R12, RZ, RZ, R11 ;  /* 0x000000ffff0c7224 */ /* 0x000fc800078e000b */
[----:B------:R-:W-:-:S08]  /*07d0*/  IMAD.WIDE.U32.X R8, R15, R21, R12, P0 ;  /* 0x000000150f087225 */ /* 0x000fd000000e040c */
.L_x_5:
[-CC-:B------:R-:W-:Y:S01]  /*07e0*/  SHF.R.U64 R25, R8, R0.reuse, R9.reuse ;  /* 0x0000000008197219 */ /* 0x180fe20000001209 */
[----:B------:R-:W0:Y:S01]  /*07f0*/  LDC R12, c[0x0][0x618] ;  /* 0x00018600ff0c7b82 */ /* 0x000e220000000800 */
[----:B------:R-:W-:Y:S01]  /*0800*/  SHF.R.U32.HI R7, RZ, R0, R9 ;  /* 0x00000000ff077219 */ /* 0x000fe20000011609 */
[----:B------:R-:W-:Y:S01]  /*0810*/  ULDC UR4, c[0x0][0x150] ;  /* 0x0000540000047ab9 */ /* 0x000fe20000000800 */
[----:B------:R-:W-:Y:S02]  /*0820*/  IADD3 R11, P0, RZ, -R25, RZ ;  /* 0x80000019ff0b7210 */ /* 0x000fe40007f1e0ff */
[----:B------:R-:W-:-:S03]  /*0830*/  I2FP.F32.U32 R0, R6 ;  /* 0x0000000600007245 */ /* 0x000fc60000201000 */
[----:B------:R-:W1:Y:S01]  /*0840*/  LDC.64 R30, c[0x0][0x640] ;  /* 0x00019000ff1e7b82 */ /* 0x000e620000000a00 */
[----:B------:R-:W-:Y:S02]  /*0850*/  IMAD.X R13, RZ, RZ, ~R7, P0 ;  /* 0x000000ffff0d7224 */ /* 0x000fe400000e0e07 */
[----:B------:R-:W-:Y:S01]  /*0860*/  FMUL R0, R0, UR4 ;  /* 0x0000000400007c20 */ /* 0x000fe20008400000 */
[----:B------:R-:W-:Y:S01]  /*0870*/  IMAD.WIDE.U32 R8, R11, R22, R16 ;  /* 0x000000160b087225 */ /* 0x000fe200078e0010 */
[----:B------:R-:W-:-:S03]  /*0880*/  ULDC UR4, c[0x0][0x154] ;  /* 0x0000550000047ab9 */ /* 0x000fc60000000800 */
[----:B------:R-:W-:Y:S01]  /*0890*/  IMAD R10, R13, R22, RZ ;  /* 0x000000160d0a7224 */ /* 0x000fe200078e02ff */
[----:B------:R-:W2:Y:S01]  /*08a0*/  LDC R7, c[0x0][0x144] ;  /* 0x00005100ff077b82 */ /* 0x000ea20000000800 */
[----:B------:R-:W3:Y:S02]  /*08b0*/  F2I.U32.TRUNC.NTZ R0, R0 ;  /* 0x0000000000007305 */ /* 0x000ee4000020f000 */
[----:B------:R-:W-:-:S04]  /*08c0*/  IMAD R11, R11, R23, R10 ;  /* 0x000000170b0b7224 */ /* 0x000fc800078e020a */
[----:B------:R-:W-:Y:S01]  /*08d0*/  IMAD.IADD R9, R9, 0x1, R11 ;  /* 0x0000000109097824 */ /* 0x000fe200078e020b */
[----:B------:R-:W4:Y:S01]  /*08e0*/  LDC R24, c[0x0][0x608] ;  /* 0x00018200ff187b82 */ /* 0x000f220000000800 */
[----:B------:R-:W-:-:S03]  /*08f0*/  IMAD.MOV.U32 R11, RZ, RZ, -0x1 ;  /* 0xffffffffff0b7424 */ /* 0x000fc600078e00ff */
[-CC-:B0-----:R-:W-:Y:S02]  /*0900*/  SHF.R.U64 R22, R8, R12.reuse, R9.reuse ;  /* 0x0000000c08167219 */ /* 0x181fe40000001209 */
[----:B------:R-:W-:Y:S02]  /*0910*/  I2FP.F32.U32 R8, R3 ;  /* 0x0000000300087245 */ /* 0x000fe40000201000 */
[----:B------:R-:W0:Y:S01]  /*0920*/  LDC R28, c[0x0][0x658] ;  /* 0x00019600ff1c7b82 */ /* 0x000e220000000800 */
[----:B-1----:R-:W-:Y:S01]  /*0930*/  ISETP.NE.U32.AND P0, PT, R30, RZ, PT ;  /* 0x000000ff1e00720c */ /* 0x002fe20003f05070 */
[----:B---3--:R-:W-:Y:S02]  /*0940*/  IMAD.MOV R10, RZ, RZ, -R0 ;  /* 0x000000ffff0a7224 */ /* 0x008fe400078e0a00 */
[----:B------:R-:W-:Y:S01]  /*0950*/  FMUL R8, R8, UR4 ;  /* 0x0000000408087c20 */ /* 0x000fe20008400000 */
[----:B------:R-:W-:Y:S02]  /*0960*/  SHF.R.U32.HI R9, RZ, R12, R9 ;  /* 0x0000000cff097219 */ /* 0x000fe40000011609 */
[----:B------:R-:W-:Y:S01]  /*0970*/  ISETP.NE.AND.EX P0, PT, R31, RZ, PT, P0 ;  /* 0x000000ff1f00720c */ /* 0x000fe20003f05300 */
[----:B------:R1:W3:Y:S01]  /*0980*/  F2I.U32.TRUNC.NTZ R15, R8 ;  /* 0x00000008000f7305 */ /* 0x0002e2000020f000 */
[----:B------:R-:W1:Y:S01]  /*0990*/  LDC R20, c[0x0][0x148] ;  /* 0x00005200ff147b82 */ /* 0x000e620000000800 */
[----:B--2---:R-:W-:-:S07]  /*09a0*/  IMAD R0, R7, R10, R6 ;  /* 0x0000000a07007224 */ /* 0x004fce00078e0206 */
[----:B------:R-:W2:Y:S01]  /*09b0*/  LDC R26, c[0x0][0x600] ;  /* 0x00018000ff1a7b82 */ /* 0x000ea20000000800 */
[-CC-:B----4-:R-:W-:Y:S02]  /*09c0*/  SHF.R.U64 R32, R22, R24.reuse, R9.reuse ;  /* 0x0000001816207219 */ /* 0x190fe40000001209 */
[----:B------:R-:W-:Y:S01]  /*09d0*/  SHF.R.U32.HI R7, RZ, R24, R9 ;  /* 0x00000018ff077219 */ /* 0x000fe20000011609 */
[----:B------:R-:W-:-:S04]  /*09e0*/  IMAD.MOV.U32 R9, RZ, RZ, 0x1 ;  /* 0x00000001ff097424 */ /* 0x000fc800078e00ff */
[----:B------:R-:W4:Y:S01]  /*09f0*/  LDC R21, c[0x0][0x648] ;  /* 0x00019200ff157b82 */ /* 0x000f220000000800 */
[-C--:B0-----:R-:W-:Y:S02]  /*0a00*/  SHF.L.U32 R6, R11, R28.reuse, RZ ;  /* 0x0000001c0b067219 */ /* 0x081fe400000006ff */
[--C-:B------:R-:W-:Y:S02]  /*0a10*/  SHF.R.U64 R24, R32, R28, R7.reuse ;  /* 0x0000001c20187219 */ /* 0x100fe40000001207 */
[----:B------:R-:W-:Y:S02]  /*0a20*/  LOP3.LUT R13, RZ, R6, RZ, 0x33, !PT ;  /* 0x00000006ff0d7212 */ /* 0x000fe400078e33ff */
[-C--:B------:R-:W-:Y:S01]  /*0a30*/  SHF.R.U32.HI R7, RZ, R28.reuse, R7 ;  /* 0x0000001cff077219 */ /* 0x080fe20000011607 */
[----:B------:R-:W0:Y:S01]  /*0a40*/  LDC R23, c[0x0][0x638] ;  /* 0x00018e00ff177b82 */ /* 0x000e220000000800 */
[----:B------:R-:W-:Y:S01]  /*0a50*/  SHF.L.U32 R12, R9, R28, RZ ;  /* 0x0000001c090c7219 */ /* 0x000fe200000006ff */
[----:B------:R-:W-:-:S06]  /*0a60*/  IMAD.MOV.U32 R6, RZ, RZ, R24 ;  /* 0x000000ffff067224 */ /* 0x000fcc00078e0018 */
[----:B------:R-:W0:Y:S01]  /*0a70*/  LDC R109, c[0x0][0x610] ;  /* 0x00018400ff6d7b82 */ /* 0x000e220000000800 */
[----:B-1-3--:R-:W-:Y:S05]  /*0a80*/  @!P0 BRA `(.L_x_6) ;  /* 0x0000000000288947 */ /* 0x00afea0003800000 */
[----:B------:R-:W1:Y:S02]  /*0a90*/  LDC R11, c[0x0][0x64c] ;  /* 0x00019300ff0b7b82 */ /* 0x000e640000000800 */
[----:B-1----:R-:W-:-:S05]  /*0aa0*/  IADD3 R11, P0, R24, R11, RZ ;  /* 0x0000000b180b7210 */ /* 0x002fca0007f1e0ff */
        /* <DEDUP_REMOVED lines=8> */
.L_x_6:
[----:B----4-:R-:W-:Y:S01]  /*0b30*/  SHF.R.U64 R6, R6, R21, R7 ;  /* 0x0000001506067219 */ /* 0x010fe20000001207 */
[----:B--2---:R-:W-:Y:S01]  /*0b40*/  VIADD R7, R26, 0xffffffff ;  /* 0xffffffff1a077836 */ /* 0x004fe20000000000 */
[----:B------:R-:W-:Y:S01]  /*0b50*/  LOP3.LUT R13, R32, R13, RZ, 0xc0, !PT ;  /* 0x0000000d200d7212 */ /* 0x000fe200078ec0ff */
[----:B------:R-:W-:Y:S02]  /*0b60*/  IMAD.MOV R15, RZ, RZ, -R15 ;  /* 0x000000ffff0f7224 */ /* 0x000fe400078e0a0f */
[----:B------:R-:W-:Y:S02]  /*0b70*/  IMAD.MOV R8, RZ, RZ, -R6 ;  /* 0x000000ffff087224 */ /* 0x000fe400078e0a06 */
[----:B------:R-:W-:Y:S01]  /*0b80*/  IMAD R13, R12, R6, R13 ;  /* 0x000000060c0d7224 */ /* 0x000fe200078e020d */
[----:B------:R-:W-:Y:S01]  /*0b90*/  LOP3.LUT R6, R22, R7, RZ, 0xc0, !PT ;  /* 0x0000000716067212 */ /* 0x000fe200078ec0ff */
[----:B------:R-:W-:Y:S02]  /*0ba0*/  @P3 IMAD R0, R20, R15, R3 ;  /* 0x0000000f14003224 */ /* 0x000fe400078e0203 */
[----:B0-----:R-:W-:-:S02]  /*0bb0*/  IMAD R3, R8, R23, R24 ;  /* 0x0000001708037224 */ /* 0x001fc400078e0218 */
[----:B------:R-:W-:Y:S02]  /*0bc0*/  IMAD R109, R13, R109, R0 ;  /* 0x0000006d0d6d7224 */ /* 0x000fe400078e0200 */
[----:B------:R-:W-:Y:S02]  /*0bd0*/  IMAD R6, R3, R26, R6 ;  /* 0x0000001a03067224 */ /* 0x000fe400078e0206 */
[----:B------:R-:W-:Y:S02]  /*0be0*/  IMAD.MOV.U32 R0, RZ, RZ, 0x1 ;  /* 0x00000001ff007424 */ /* 0x000fe400078e00ff */
[----:B------:R-:W-:Y:S01]  /*0bf0*/  IMAD.MOV.U32 R19, RZ, RZ, R25 ;  /* 0x000000ffff137224 */ /* 0x000fe200078e0019 */
[----:B------:R-:W-:Y:S02]  /*0c00*/  SEL R101, R6, R109, !P3 ;  /* 0x0000006d06657207 */ /* 0x000fe40005800000 */
[----:B------:R-:W-:-:S07]  /*0c10*/  SEL R109, R109, R6, !P3 ;  /* 0x000000066d6d7207 */ /* 0x000fce0005800000 */
.L_x_4:
[----:B------:R-:W-:-:S08]  /*0c20*/  NOP ;  /* 0x0000000000007918 */ /* 0x000fd00000000000 */
[----:B------:R-:W0:Y:S02]  /*0c30*/  USETMAXREG.TRY_ALLOC.CTAPOOL UP0, 0xe8 ;  /* 0x000000e8000079c8 */ /* 0x000e240008000600 */
[----:B0-----:R-:W-:-:S13]  /*0c40*/  PLOP3.LUT P0, PT, PT, PT, UP0, 0x80, 0x0 ;  /* 0x000000000000781c */ /* 0x001fda0003f0f008 */
[----:B------:R-:W-:Y:S05]  /*0c50*/  @!P0 BRA `(.L_x_4) ;  /* 0xfffffffc00f08947 */ /* 0x000fea000383ffff */
[----:B------:R-:W-:Y:S01]  /*0c60*/  ULDC.64 UR4, c[0x0][0x598] ;  /* 0x0001660000047ab9 */ /* 0x000fe20000000a00 */
[----:B------:R-:W-:Y:S01]  /*0c70*/  ULDC.64 UR38, c[0x0][0x208] ;  /* 0x0000820000267ab9 */ /* 0x000fe20000000a00 */
[----:B------:R-:W-:-:S04]  /*0c80*/  ISETP.NE.U32.AND P0, PT, RZ, UR4, PT ;  /* 0x00000004ff007c0c */ /* 0x000fc8000bf05070 */
[----:B------:R-:W-:-:S13]  /*0c90*/  ISETP.NE.AND.EX P0, PT, RZ, UR5, PT, P0 ;  /* 0x00000005ff007c0c */ /* 0x000fda000bf05300 */
[----:B------:R-:W-:Y:S05]  /*0ca0*/  @!P0 BRA `(.L_x_7) ;  /* 0x00000000001c8947 */ /* 0x000fea0003800000 */
[----:B------:R-:W0:Y:S02]  /*0cb0*/  LDC.64 R6, c[0x0][0x598] ;  /* 0x00016600ff067b82 */ /* 0x000e240000000a00 */
[----:B0-----:R-:W2:Y:S02]  /*0cc0*/  LDG.E.64 R6, desc[UR38][R6.64] ;  /* 0x0000002606067981 */ /* 0x001ea4000c1e1b00 */
[----:B--2---:R-:W-:-:S04]  /*0cd0*/  ISETP.NE.U32.AND P0, PT, R6, RZ, PT ;  /* 0x000000ff0600720c */ /* 0x004fc80003f05070 */
[----:B------:R-:W-:-:S13]  /*0ce0*/  ISETP.NE.AND.EX P0, PT, R7, RZ, PT, P0 ;  /* 0x000000ff0700720c */ /* 0x000fda0003f05300 */
[----:B------:R-:W-:Y:S05]  /*0cf0*/  @!P0 BRA `(.L_x_7) ;  /* 0x0000000000088947 */ /* 0x000fea0003800000 */
[----:B------:R0:W5:Y:S01]  /*0d00*/  LD.E R88, desc[UR38][R6.64] ;  /* 0x0000002606587980 */ /* 0x000162000c101900 */
[----:B------:R-:W-:Y:S05]  /*0d10*/  BRA `(.L_x_8) ;  /* 0x0000000000247947 */ /* 0x000fea0003800000 */
.L_x_7:
[----:B------:R-:W-:Y:S02]  /*0d20*/  ULDC.64 UR4, c[0x0][0x588] ;  /* 0x0001620000047ab9 */ /* 0x000fe40000000a00 */
[----:B------:R-:W-:-:S04]  /*0d30*/  ISETP.NE.U32.AND P0, PT, RZ, UR4, PT ;  /* 0x00000004ff007c0c */ /* 0x000fc8000bf05070 */
[----:B------:R-:W-:-:S13]  /*0d40*/  ISETP.NE.AND.EX P0, PT, RZ, UR5, PT, P0 ;  /* 0x00000005ff007c0c */ /* 0x000fda000bf05300 */
[----:B------:R-:W-:Y:S05]  /*0d50*/  @!P0 BRA `(.L_x_9) ;  /* 0x00000000000c8947 */ /* 0x000fea0003800000 */
[----:B------:R-:W0:Y:S02]  /*0d60*/  LDC.64 R88, c[0x0][0x588] ;  /* 0x00016200ff587b82 */ /* 0x000e240000000a00 */
[----:B0-----:R1:W5:Y:S01]  /*0d70*/  LDG.E R88, desc[UR38][R88.64] ;  /* 0x0000002658587981 */ /* 0x001362000c1e1900 */
[----:B------:R-:W-:Y:S05]  /*0d80*/  BRA `(.L_x_8) ;  /* 0x0000000000087947 */ /* 0x000fea0003800000 */
.L_x_9:
[----:B------:R-:W-:Y:S02]  /*0d90*/  ULDC UR4, c[0x0][0x580] ;  /* 0x0001600000047ab9 */ /* 0x000fe40000000800 */
[----:B------:R-:W-:-:S07]  /*0da0*/  IMAD.U32 R88, RZ, RZ, UR4 ;  /* 0x00000004ff587e24 */ /* 0x000fce000f8e00ff */
.L_x_8:
[----:B------:R-:W-:Y:S02]  /*0db0*/  ULDC.64 UR4, c[0x0][0x5a0] ;  /* 0x0001680000047ab9 */ /* 0x000fe40000000a00 */
[----:B------:R-:W-:-:S04]  /*0dc0*/  ISETP.NE.U32.AND P0, PT, RZ, UR4, PT ;  /* 0x00000004ff007c0c */ /* 0x000fc8000bf05070 */
[----:B------:R-:W-:-:S13]  /*0dd0*/  ISETP.NE.AND.EX P0, PT, RZ, UR5, PT, P0 ;  /* 0x00000005ff007c0c */ /* 0x000fda000bf05300 */
[----:B------:R-:W-:Y:S05]  /*0de0*/  @!P0 BRA `(.L_x_10) ;  /* 0x00000000001c8947 */ /* 0x000fea0003800000 */
[----:B0-----:R-:W0:Y:S02]  /*0df0*/  LDC.64 R6, c[0x0][0x5a0] ;  /* 0x00016800ff067b82 */ /* 0x001e240000000a00 */
[----:B0-----:R-:W2:Y:S02]  /*0e00*/  LDG.E.64 R6, desc[UR38][R6.64] ;  /* 0x0000002606067981 */ /* 0x001ea4000c1e1b00 */
[----:B--2---:R-:W-:-:S04]  /*0e10*/  ISETP.NE.U32.AND P0, PT, R6, RZ, PT ;  /* 0x000000ff0600720c */ /* 0x004fc80003f05070 */
[----:B------:R-:W-:-:S13]  /*0e20*/  ISETP.NE.AND.EX P0, PT, R7, RZ, PT, P0 ;  /* 0x000000ff0700720c */ /* 0x000fda0003f05300 */
[----:B------:R-:W-:Y:S05]  /*0e30*/  @!P0 BRA `(.L_x_10) ;  /* 0x0000000000088947 */ /* 0x000fea0003800000 */
[----:B-1----:R0:W5:Y:S01]  /*0e40*/  LD.E R89, desc[UR38][R6.64] ;  /* 0x0000002606597980 */ /* 0x002162000c101900 */
[----:B------:R-:W-:Y:S05]  /*0e50*/  BRA `(.L_x_11) ;  /* 0x0000000000247947 */ /* 0x000fea0003800000 */
.L_x_10:
[----:B------:R-:W-:Y:S02]  /*0e60*/  ULDC.64 UR4, c[0x0][0x590] ;  /* 0x0001640000047ab9 */ /* 0x000fe40000000a00 */
[----:B------:R-:W-:-:S04]  /*0e70*/  ISETP.NE.U32.AND P0, PT, RZ, UR4, PT ;  /* 0x00000004ff007c0c */ /* 0x000fc8000bf05070 */
[----:B------:R-:W-:-:S13]  /*0e80*/  ISETP.NE.AND.EX P0, PT, RZ, UR5, PT, P0 ;  /* 0x00000005ff007c0c */ /* 0x000fda000bf05300 */
[----:B------:R-:W-:Y:S05]  /*0e90*/  @!P0 BRA `(.L_x_12) ;  /* 0x00000000000c8947 */ /* 0x000fea0003800000 */
[----:B0-----:R-:W1:Y:S02]  /*0ea0*/  LDC.64 R6, c[0x0][0x590] ;  /* 0x00016400ff067b82 */ /* 0x001e640000000a00 */
[----:B-1----:R1:W5:Y:S01]  /*0eb0*/  LDG.E R89, desc[UR38][R6.64] ;  /* 0x0000002606597981 */ /* 0x002362000c1e1900 */
[----:B------:R-:W-:Y:S05]  /*0ec0*/  BRA `(.L_x_11) ;  /* 0x0000000000087947 */ /* 0x000fea0003800000 */
.L_x_12:
[----:B------:R-:W-:Y:S02]  /*0ed0*/  ULDC UR4, c[0x0][0x584] ;  /* 0x0001610000047ab9 */ /* 0x000fe40000000800 */
[----:B-1----:R-:W-:-:S07]  /*0ee0*/  IMAD.U32 R89, RZ, RZ, UR4 ;  /* 0x00000004ff597e24 */ /* 0x002fce000f8e00ff */
.L_x_11:
[----:B------:R-:W-:-:S13]  /*0ef0*/  LOP3.LUT P0, RZ, R0, 0xff, RZ, 0xc0, !PT ;  /* 0x000000ff00ff7812 */ /* 0x000fda000780c0ff */
[----:B------:R-:W-:Y:S05]  /*0f00*/  @!P0 EXIT ;  /* 0x000000000000894d */ /* 0x000fea0003800000 */
[----:B------:R-:W2:Y:S01]  /*0f10*/  LDC R91, c[0x0][0x658] ;  /* 0x00019600ff5b7b82 */ /* 0x000ea20000000800 */
[----:B------:R-:W-:Y:S01]  /*0f20*/  ULDC.64 UR6, c[0x0][0x288] ;  /* 0x0000a20000067ab9 */ /* 0x000fe20000000a00 */
[----:B------:R-:W-:Y:S01]  /*0f30*/  LOP3.LUT R14, R14, 0x1, RZ, 0xc0, !PT ;  /* 0x000000010e0e7812 */ /* 0x000fe200078ec0ff */
[----:B------:R-:W-:Y:S01]  /*0f40*/  UIADD3 UR4, UR7, 0x7f, URZ ;  /* 0x0000007f07047890 */ /* 0x000fe2000fffe03f */
[----:B------:R-:W-:Y:S01]  /*0f50*/  SHF.R.U32.HI R0, RZ, 0x2, R4 ;  /* 0x00000002ff007819 */ /* 0x000fe20000011604 */
[----:B------:R-:W-:Y:S01]  /*0f60*/  IMAD.U32 R3, RZ, RZ, UR6 ;  /* 0x00000006ff037e24 */ /* 0x000fe2000f8e00ff */
[----:B------:R-:W-:Y:S01]  /*0f70*/  SHF.R.U32.HI R5, RZ, 0x1, R5 ;  /* 0x00000001ff057819 */ /* 0x000fe20000011605 */
[----:B------:R-:W-:Y:S01]  /*0f80*/  USHF.R.S32.HI UR5, URZ, 0x1f, UR4 ;  /* 0x0000001f3f057899 */ /* 0x000fe20008011404 */
[----:B------:R-:W3:Y:S01]  /*0f90*/  LDC.64 R94, c[0x0][0x5c8] ;  /* 0x00017200ff5e7b82 */ /* 0x000ee20000000a00 */
[----:B------:R-:W-:Y:S01]  /*0fa0*/  LOP3.LUT R90, R4, 0x3, RZ, 0xc0, !PT ;  /* 0x00000003045a7812 */ /* 0x000fe200078ec0ff */
[----:B01----:R-:W-:Y:S01]  /*0fb0*/  IMAD.SHL.U32 R7, R14, 0x40, RZ ;  /* 0x000000400e077824 */ /* 0x003fe200078e00ff */
[----:B------:R-:W-:Y:S01]  /*0fc0*/  LOP3.LUT R0, R0, 0x7, RZ, 0xc0, !PT ;  /* 0x0000000700007812 */ /* 0x000fe200078ec0ff */
[----:B------:R-:W-:Y:S01]  /*0fd0*/  ULEA.HI UR5, UR5, UR4, URZ, 0x7 ;  /* 0x0000000405057291 */ /* 0x000fe2000f8f383f */
[----:B------:R-:W-:Y:S01]  /*0fe0*/  LOP3.LUT R5, R5, 0x30, RZ, 0xc0, !PT ;  /* 0x0000003005057812 */ /* 0x000fe200078ec0ff */
[----:B------:R-:W-:Y:S01]  /*0ff0*/  IMAD R90, R90, -0x2, R3 ;  /* 0xfffffffe5a5a7824 */ /* 0x000fe200078e0203 */
[--C-:B------:R-:W-:Y:S01]  /*1000*/  LOP3.LUT R22, R7, 0x40, R0.reuse, 0xe2, !PT ;  /* 0x0000004007167812 */ /* 0x100fe200078ee200 */
[----:B------:R-:W0:Y:S01]  /*1010*/  LDC R98, c[0x0][0x600] ;  /* 0x00018000ff627b82 */ /* 0x000e220000000800 */
[----:B------:R-:W-:Y:S01]  /*1020*/  IADD3 R3, RZ, -R5, -R0 ;  /* 0x80000005ff037210 */ /* 0x000fe20007ffe800 */
[----:B------:R-:W-:Y:S01]  /*1030*/  IMAD.MOV.U32 R0, RZ, RZ, -0x1 ;  /* 0xffffffffff007424 */ /* 0x000fe200078e00ff */
[----:B------:R-:W-:Y:S01]  /*1040*/  USHF.R.S32.HI UR43, URZ, 0x7, UR5 ;  /* 0x000000073f2b7899 */ /* 0x000fe20008011405 */
[----:B------:R-:W-:Y:S01]  /*1050*/  IMAD.MOV.U32 R6, RZ, RZ, 0x1 ;  /* 0x00000001ff067424 */ /* 0x000fe200078e00ff */
[----:B------:R-:W-:Y:S01]  /*1060*/  LOP3.LUT R97, R4, 0x80, RZ, 0xc0, !PT ;  /* 0x0000008004617812 */ /* 0x000fe200078ec0ff */
[----:B------:R-:W-:Y:S01]  /*1070*/  IMAD R3, R14, -0x40, R3 ;  /* 0xffffffc00e037824 */ /* 0x000fe200078e0203 */
[----:B------:R-:W-:Y:S01]  /*1080*/  UISETP.LT.AND UP0, UPT, UR43, 0x1, UPT ;  /* 0x000000012b00788c */ /* 0x000fe2000bf01270 */
[----:B--2---:R-:W-:Y:S01]  /*1090*/  SHF.L.U32 R0, R0, R91, RZ ;  /* 0x0000005b00007219 */ /* 0x004fe200000006ff */
[----:B------:R-:W-:Y:S01]  /*10a0*/  ULDC UR4, c[0x0][0x284] ;  /* 0x0000a10000047ab9 */ /* 0x000fe20000000800 */
[----:B------:R-:W-:Y:S01]  /*10b0*/  LOP3.LUT R22, R22, R5, RZ, 0xfc, !PT ;  /* 0x0000000516167212 */ /* 0x000fe200078efcff */
[----:B------:R-:W-:Y:S01]  /*10c0*/  USEL UR44, UR43, 0x1, UP0 ;  /* 0x000000012b2c7887 */ /* 0x000fe20008000000 */
[----:B------:R-:W-:Y:S01]  /*10d0*/  SHF.L.U32 R91, R6, R91, RZ ;  /* 0x0000005b065b7219 */ /* 0x000fe200000006ff */
[----:B------:R-:W-:Y:S01]  /*10e0*/  IMAD.SHL.U32 R96, R4, 0x2, RZ ;  /* 0x0000000204607824 */ /* 0x000fe200078e00ff */
[----:B------:R-:W-:Y:S01]  /*10f0*/  LOP3.LUT R116, R18, 0x1, RZ, 0xfc, !PT ;  /* 0x0000000112747812 */ /* 0x000fe200078efcff */
[----:B------:R-:W-:Y:S01]  /*1100*/  VIADD R100, R3, UR4 ;  /* 0x0000000403647c36 */ /* 0x000fe20008000000 */
[C-C-:B---3--:R-:W-:Y:S01]  /*1110*/  SHF.L.U64.HI R92, R94.reuse, 0x7, R95.reuse ;  /* 0x000000075e5c7819 */ /* 0x148fe2000001025f */
[----:B------:R-:W-:Y:S01]  /*1120*/  IMAD.MOV.U32 R23, RZ, RZ, RZ ;  /* 0x000000ffff177224 */ /* 0x000fe200078e00ff */
[C---:B------:R-:W-:Y:S01]  /*1130*/  SHF.L.U64.HI R93, R94.reuse, 0x3, R95 ;  /* 0x000000035e5d7819 */ /* 0x040fe2000001025f */
[C---:B------:R-:W-:Y:S01]  /*1140*/  IMAD.SHL.U32 R95, R94.reuse, 0x80, RZ ;  /* 0x000000805e5f7824 */ /* 0x040fe200078e00ff */
[----:B------:R-:W-:Y:S01]  /*1150*/  SHF.R.U32.HI R97, RZ, 0x7, R97 ;  /* 0x00000007ff617819 */ /* 0x000fe20000011661 */
[----:B------:R-:W-:Y:S01]  /*1160*/  IMAD.SHL.U32 R94, R94, 0x8, RZ ;  /* 0x000000085e5e7824 */ /* 0x000fe200078e00ff */
[----:B------:R-:W-:Y:S01]  /*1170*/  LOP3.LUT R99, RZ, R0, RZ, 0x33, !PT ;  /* 0x00000000ff637212 */ /* 0x000fe200078e33ff */
[----:B------:R-:W-:Y:S01]  /*1180*/  UIADD3 UR44, UR43, -UR44, URZ ;  /* 0x8000002c2b2c7290 */ /* 0x000fe2000fffe03f */
[----:B0-----:R-:W-:Y:S01]  /*1190*/  VIADD R98, R98, 0xffffffff ;  /* 0xffffffff62627836 */ /* 0x001fe20000000000 */
[----:B------:R-:W-:Y:S01]  /*11a0*/  UMOV UR40, URZ ;  /* 0x0000003f00287c82 */ /* 0x000fe20008000000 */
[----:B------:R-:W-:-:S09]  /*11b0*/  UMOV UR41, URZ ;  /* 0x0000003f00297c82 */ /* 0x000fd20008000000 */
.L_x_156:
[----:B0-----:R-:W0:Y:S01]  /*11c0*/  SHFL.IDX PT, R0, R97, RZ, 0x1f ;  /* 0x00001fff61007589 */ /* 0x001e2200000e0000 */
[----:B-1----:R-:W1:Y:S01]  /*11d0*/  S2UR UR7, SR_CgaCtaId ;  /* 0x00000000000779c3 */ /* 0x002e620000008800 */
[----:B------:R-:W-:Y:S01]  /*11e0*/  UMOV UR6, 0x400 ;  /* 0x0000040000067882 */ /* 0x000fe20000000000 */
[----:B0-----:R-:W-:Y:S01]  /*11f0*/  R2UR UR4, R0 ;  /* 0x00000000000472ca */ /* 0x001fe200000e0000 */
[----:B-1----:R-:W-:-:S12]  /*1200*/  ULEA UR46, UR7, UR6, 0x18 ;  /* 0x00000006072e7291 */ /* 0x002fd8000f8ec03f */
[----:B------:R-:W-:-:S04]  /*1210*/  ULEA.HI UR5, UR4, UR4, URZ, 0x1 ;  /* 0x0000000404057291 */ /* 0x000fc8000f8f083f */
[----:B------:R-:W-:-:S04]  /*1220*/  ULOP3.LUT UR5, UR5, 0x3fffe, URZ, 0xc0, !UPT ;  /* 0x0003fffe05057892 */ /* 0x000fc8000f8ec03f */
[----:B------:R-:W-:-:S03]  /*1230*/  UIADD3 UR5, UR4, -UR5, URZ ;  /* 0x8000000504057290 */ /* 0x000fc6000fffe03f */
[----:B------:R-:W-:Y:S01]  /*1240*/  ULDC UR4, c[0x0][0x28c] ;  /* 0x0000a30000047ab9 */ /* 0x000fe20000000800 */
[----:B------:R-:W-:Y:S01]  /*1250*/  ULEA UR5, UR5, UR46, 0xe ;  /* 0x0000002e05057291 */ /* 0x000fe2000f8e703f */
[----:B------:R-:W-:-:S03]  /*1260*/  ISETP.LT.AND P0, PT, RZ, UR4, PT ;  /* 0x00000004ff007c0c */ /* 0x000fc6000bf01270 */
[----:B------:R-:W-:-:S04]  /*1270*/  UIADD3 UR5, UR5, 0x100, URZ ;  /* 0x0000010005057890 */ /* 0x000fc8000fffe03f */
[----:B------:R-:W-:-:S04]  /*1280*/  USHF.R.U32.HI UR5, URZ, 0x4, UR5 ;  /* 0x000000043f057899 */ /* 0x000fc80008011605 */
[----:B------:R-:W-:Y:S02]  /*1290*/  ULOP3.LUT UR45, UR5, 0x3fff, URZ, 0xc0, !UPT ;  /* 0x00003fff052d7892 */ /* 0x000fe4000f8ec03f */
[----:B--2345:R-:W-:Y:S10]  /*12a0*/  @P0 BRA `(.L_x_13) ;  /* 0x0000000000400947 */ /* 0x03cff40003800000 */
[----:B------:R-:W-:Y:S01]  /*12b0*/  MOV R0, 0x0 ;  /* 0x0000000000007802 */ /* 0x000fe20000000f00 */
[----:B------:R-:W-:Y:S01]  /*12c0*/  ULDC.64 UR4, c[0x4][0x68] ;  /* 0x01001a0000047ab9 */ /* 0x000fe20000000a00 */
[----:B------:R-:W-:Y:S01]  /*12d0*/  ULDC.64 UR6, c[0x4][0x8] ;  /* 0x0100020000067ab9 */ /* 0x000fe20000000a00 */
[----:B------:R-:W-:Y:S01]  /*12e0*/  IMAD.U32 R4, RZ, RZ, UR4 ;  /* 0x00000004ff047e24 */ /* 0x000fe2000f8e00ff */
[----:B------:R0:W1:Y:S01]  /*12f0*/  LDC.64 R14, c[0x4][R0] ;  /* 0x01000000000e7b82 */ /* 0x0000620000000a00 */
[----:B------:R-:W-:Y:S01]  /*1300*/  IMAD.U32 R5, RZ, RZ, UR5 ;  /* 0x00000005ff057e24 */ /* 0x000fe2000f8e00ff */
[----:B------:R-:W-:Y:S01]  /*1310*/  ULDC.64 UR4, c[0x4][0x70] ;  /* 0x01001c0000047ab9 */ /* 0x000fe20000000a00 */
[----:B------:R-:W-:Y:S02]  /*1320*/  IMAD.U32 R10, RZ, RZ, UR6 ;  /* 0x00000006ff0a7e24 */ /* 0x000fe4000f8e00ff */
[----:B------:R-:W-:Y:S02]  /*1330*/  IMAD.U32 R6, RZ, RZ, UR4 ;  /* 0x00000004ff067e24 */ /* 0x000fe4000f8e00ff */
[----:B------:R-:W-:-:S02]  /*1340*/  IMAD.U32 R7, RZ, RZ, UR5 ;  /* 0x00000005ff077e24 */ /* 0x000fc4000f8e00ff */
[----:B------:R-:W-:Y:S02]  /*1350*/  IMAD.U32 R11, RZ, RZ, UR7 ;  /* 0x00000007ff0b7e24 */ /* 0x000fe4000f8e00ff */
[----:B------:R-:W-:Y:S02]  /*1360*/  IMAD.MOV.U32 R8, RZ, RZ, 0x1e1 ;  /* 0x000001e1ff087424 */ /* 0x000fe400078e00ff */
[----:B------:R-:W-:Y:S02]  /*1370*/  IMAD.MOV.U32 R12, RZ, RZ, 0x1 ;  /* 0x00000001ff0c7424 */ /* 0x000fe400078e00ff */
[----:B0-----:R-:W-:-:S07]  /*1380*/  IMAD.MOV.U32 R13, RZ, RZ, RZ ;  /* 0x000000ffff0d7224 */ /* 0x001fce00078e00ff */
[----:B------:R-:W-:-:S07]  /*1390*/  LEPC R20, `(.L_x_13) ;  /* 0x000000001014794e */ /* 0x000fce0000000000 */
[----:B-1---5:R-:W-:Y:S05]  /*13a0*/  CALL.ABS.NOINC R14 ;  /* 0x000000000e007343 */ /* 0x022fea0003c00000 */
.L_x_13:
[----:B------:R-:W-:-:S13]  /*13b0*/  ISETP.NE.AND P0, PT, R116, 0x3, PT ;  /* 0x000000037400780c */ /* 0x000fda0003f05270 */
[----:B------:R-:W-:Y:S05]  /*13c0*/  @!P0 BRA `(.L_x_14) ;  /* 0x0000000000048947 */ /* 0x000fea0003800000 */
[----:B------:R-:W-:Y:S01]  /*13d0*/  BPT.TRAP 0x1 ;  /* 0x000000040000795c */ /* 0x000fe20000300000 */
.L_x_14:
[----:B------:R-:W-:Y:S02]  /*13e0*/  IMAD.U32 R3, RZ, RZ, UR41 ;  /* 0x00000029ff037e24 */ /* 0x000fe4000f8e00ff */
[----:B------:R-:W-:-:S03]  /*13f0*/  IMAD.U32 R0, RZ, RZ, UR40 ;  /* 0x00000028ff007e24 */ /* 0x000fc6000f8e00ff */
[----:B------:R-:W-:Y:S02]  /*1400*/  LEA R3, R3, UR46, 0x3 ;  /* 0x0000002e03037c11 */ /* 0x000fe4000f8e18ff */
[----:B------:R-:W-:-:S04]  /*1410*/  SHF.L.U32 R0, R0, 0x1f, RZ ;  /* 0x0000001f00007819 */ /* 0x000fc800000006ff */
[----:B------:R0:W1:Y:S01]  /*1420*/  SYNCS.PHASECHK.TRANS64.TRYWAIT P1, [R3+URZ], R0 ;  /* 0x00000000030075a7 */ /* 0x000062000802017f */
[----:B------:R-:W-:Y:S05]  /*1430*/  @!P0 BRA `(.L_x_15) ;  /* 0x0000000000048947 */ /* 0x000fea0003800000 */
[----:B------:R-:W-:Y:S01]  /*1440*/  BPT.TRAP 0x1 ;  /* 0x000000040000795c */ /* 0x000fe20000300000 */
.L_x_15:
[----:B------:R-:W-:-:S05]  /*1450*/  IMAD.U32 R4, RZ, RZ, UR44 ;  /* 0x0000002cff047e24 */ /* 0x000fca000f8e00ff */
[----:B------:R-:W-:Y:S01]  /*1460*/  ISETP.GE.AND P2, PT, R4, 0x1, PT ;  /* 0x000000010400780c */ /* 0x000fe20003f46270 */
[----:B-1----:R-:W-:-:S12]  /*1470*/  @P1 BRA `(.L_x_16) ;  /* 0x0000000000081947 */ /* 0x002fd80003800000 */
[----:B------:R-:W1:Y:S02]  /*1480*/  SYNCS.PHASECHK.TRANS64.TRYWAIT P1, [R3+URZ], R0 ;  /* 0x00000000030075a7 */ /* 0x000e64000802017f */
[----:B-1----:R-:W-:Y:S05]  /*1490*/  @!P1 BRA `(.L_x_17) ;  /* 0x0000007800cc9947 */ /* 0x002fea0003800000 */
.L_x_16:
[----:B------:R-:W-:Y:S05]  /*14a0*/  WARPSYNC.ALL ;  /* 0x0000000000007948 */ /* 0x000fea0003800000 */
[----:B------:R-:W-:Y:S01]  /*14b0*/  UIADD3 UR4, UR46, 0x20100, URZ ;  /* 0x000201002e047890 */ /* 0x000fe2000fffe03f */
[----:B------:R-:W-:Y:S01]  /*14c0*/  WARPGROUP.ARRIVE ;  /* 0x00000000000079c5 */ /* 0x000fe20000000000 */
[----:B------:R-:W-:Y:S02]  /*14d0*/  ULEA UR6, UR41, UR45, 0xc ;  /* 0x0000002d29067291 */ /* 0x000fe4000f8e603f */
[----:B------:R-:W-:Y:S01]  /*14e0*/  USHF.R.U32.HI UR4, URZ, 0x4, UR4 ;  /* 0x000000043f047899 */ /* 0x000fe20008011604 */
[----:B------:R-:W-:Y:S01]  /*14f0*/  UMOV UR9, 0x40000040 ;  /* 0x4000004000097882 */ /* 0x000fe20000000000 */
[----:B------:R-:W-:-:S02]  /*1500*/  UMOV UR11, 0x40000040 ;  /* 0x40000040000b7882 */ /* 0x000fc40000000000 */
[----:B------:R-:W-:Y:S01]  /*1510*/  ULOP3.LUT UR13, UR4, 0x3fff, URZ, 0xc0, !UPT ;  /* 0x00003fff040d7892 */ /* 0x000fe2000f8ec03f */
[----:B------:R-:W-:Y:S01]  /*1520*/  UMOV UR8, UR6 ;  /* 0x0000000600087c82 */ /* 0x000fe20008000000 */
[----:B------:R-:W-:Y:S02]  /*1530*/  UIADD3 UR5, UR6, 0x800, URZ ;  /* 0x0000080006057890 */ /* 0x000fe4000fffe03f */
[----:B------:R-:W-:Y:S02]  /*1540*/  ULEA UR4, UR41, UR13, 0xa ;  /* 0x0000000d29047291 */ /* 0x000fe4000f8e503f */
[----:B------:R-:W-:-:S05]  /*1550*/  UIADD3 UR7, UR6, 0x380, URZ ;  /* 0x0000038006077890 */ /* 0x000fca000fffe03f */
[----:B------:R-:W-:Y:S02]  /*1560*/  UMOV UR10, UR4 ;  /* 0x00000004000a7c82 */ /* 0x000fe40008000000 */
[----:B------:R-:W-:Y:S01]  /*1570*/  HGMMA.64x64x16.F32.BF16 R56, gdesc[UR8].tnspA.tnspB, RZ, !UPT, gsb0 ;  /* 0x60e00000083879f0 */ /* 0x000fe2000c0018ff */
[----:B------:R-:W-:Y:S01]  /*1580*/  UMOV UR8, UR5 ;  /* 0x0000000500087c82 */ /* 0x000fe20008000000 */
[----:B------:R-:W-:Y:S01]  /*1590*/  UMOV UR9, 0x40000040 ;  /* 0x4000004000097882 */ /* 0x000fe20000000000 */
[----:B------:R-:W-:Y:S01]  /*15a0*/  UIADD3 UR5, UR6, 0x880, URZ ;  /* 0x0000088006057890 */ /* 0x000fe2000fffe03f */
[----:B------:R-:W-:Y:S02]  /*15b0*/  WARPGROUP.DEPBAR.LE gsb0, 0x0 ;  /* 0x00008000000079c5 */ /* 0x000fe40000010000 */
[----:B------:R-:W-:-:S06]  /*15c0*/  WARPGROUP.ARRIVE ;  /* 0x00000000000079c5 */ /* 0x000fcc0000000000 */
[----:B------:R-:W-:Y:S01]  /*15d0*/  HGMMA.64x64x16.F32.BF16 R24, gdesc[UR8].tnspA.tnspB, RZ, !UPT, gsb0 ;  /* 0x60e00000081879f0 */ /* 0x000fe2000c0018ff */
[----:B------:R-:W-:Y:S02]  /*15e0*/  UIADD3 UR8, UR6, 0x80, URZ ;  /* 0x0000008006087890 */ /* 0x000fe4000fffe03f */
[----:B------:R-:W-:Y:S01]  /*15f0*/  UIADD3 UR10, UR4, 0x80, URZ ;  /* 0x00000080040a7890 */ /* 0x000fe2000fffe03f */
[----:B------:R-:W-:Y:S01]  /*1600*/  UMOV UR9, 0x40000040 ;  /* 0x4000004000097882 */ /* 0x000fe20000000000 */
[----:B------:R-:W-:Y:S01]  /*1610*/  UMOV UR11, 0x40000040 ;  /* 0x40000040000b7882 */ /* 0x000fe20000000000 */
[----:B------:R-:W-:Y:S02]  /*1620*/  WARPGROUP.DEPBAR.LE gsb0, 0x0 ;  /* 0x00008000000079c5 */ /* 0x000fe40000010000 */
[----:B------:R-:W-:-:S06]  /*1630*/  WARPGROUP.ARRIVE ;  /* 0x00000000000079c5 */ /* 0x000fcc0000000000 */
[----:B------:R-:W-:Y:S01]  /*1640*/  HGMMA.64x64x16.F32.BF16 R56, gdesc[UR8].tnspA.tnspB, R56, gsb0 ;  /* 0x60e00000083879f0 */ /* 0x000fe20008001838 */
[----:B------:R-:W-:Y:S01]  /*1650*/  UMOV UR8, UR5 ;  /* 0x0000000500087c82 */ /* 0x000fe20008000000 */
[----:B------:R-:W-:Y:S01]  /*1660*/  UMOV UR9, 0x40000040 ;  /* 0x4000004000097882 */ /* 0x000fe20000000000 */
[----:B------:R-:W-:Y:S01]  /*1670*/  UIADD3 UR5, UR6, 0x900, URZ ;  /* 0x0000090006057890 */ /* 0x000fe2000fffe03f */
[----:B------:R-:W-:Y:S02]  /*1680*/  WARPGROUP.DEPBAR.LE gsb0, 0x0 ;  /* 0x00008000000079c5 */ /* 0x000fe40000010000 */
[----:B------:R-:W-:-:S06]  /*1690*/  WARPGROUP.ARRIVE ;  /* 0x00000000000079c5 */ /* 0x000fcc0000000000 */
[----:B------:R-:W-:Y:S01]  /*16a0*/  HGMMA.64x64x16.F32.BF16 R24, gdesc[UR8].tnspA.tnspB, R24, gsb0 ;  /* 0x60e00000081879f0 */ /* 0x000fe20008001818 */
        /* <DEDUP_REMOVED lines=61> */
[----:B------:R-:W-:Y:S01]  /*1a80*/  UMOV UR5, 0x40000040 ;  /* 0x4000004000057882 */ /* 0x000fe20000000000 */
[----:B------:R-:W-:Y:S02]  /*1a90*/  WARPGROUP.DEPBAR.LE gsb0, 0x0 ;  /* 0x00008000000079c5 */ /* 0x000fe40000010000 */
[----:B------:R-:W-:-:S06]  /*1aa0*/  WARPGROUP.ARRIVE ;  /* 0x00000000000079c5 */ /* 0x000fcc0000000000 */
[----:B------:R-:W-:Y:S01]  /*1ab0*/  HGMMA.64x64x16.F32.BF16 R24, gdesc[UR8].tnspA.tnspB, R24, gsb0 ;  /* 0x60e00000081879f0 */ /* 0x000fe20008001818 */
[----:B------:R-:W-:Y:S02]  /*1ac0*/  UIADD3 UR8, UR4, 0x380, URZ ;  /* 0x0000038004087890 */ /* 0x000fe4000fffe03f */
[----:B------:R-:W-:Y:S01]  /*1ad0*/  UIADD3 UR9, UR6, 0xb80, URZ ;  /* 0x00000b8006097890 */ /* 0x000fe2000fffe03f */
[----:B------:R-:W-:Y:S01]  /*1ae0*/  UMOV UR4, UR7 ;  /* 0x0000000700047c82 */ /* 0x000fe20008000000 */
[----:B------:R-:W-:-:S03]  /*1af0*/  UMOV UR7, 0x40000040 ;  /* 0x4000004000077882 */ /* 0x000fc60000000000 */
[----:B------:R-:W-:Y:S01]  /*1b00*/  UMOV UR6, UR8 ;  /* 0x0000000800067c82 */ /* 0x000fe20008000000 */
[----:B------:R-:W-:Y:S02]  /*1b10*/  WARPGROUP.DEPBAR.LE gsb0, 0x0 ;  /* 0x00008000000079c5 */ /* 0x000fe40000010000 */
[----:B------:R-:W-:-:S06]  /*1b20*/  WARPGROUP.ARRIVE ;  /* 0x00000000000079c5 */ /* 0x000fcc0000000000 */
[----:B------:R-:W-:Y:S01]  /*1b30*/  HGMMA.64x64x16.F32.BF16 R56, gdesc[UR4].tnspA.tnspB, R56, gsb0 ;  /* 0x60e00000043879f0 */ /* 0x000fe20008001838 */
[----:B------:R-:W-:Y:S01]  /*1b40*/  UMOV UR4, UR9 ;  /* 0x0000000900047c82 */ /* 0x000fe20008000000 */
[----:B------:R-:W-:Y:S01]  /*1b50*/  UMOV UR5, 0x40000040 ;  /* 0x4000004000057882 */ /* 0x000fe20000000000 */
[----:B------:R-:W-:Y:S02]  /*1b60*/  WARPGROUP.DEPBAR.LE gsb0, 0x0 ;  /* 0x00008000000079c5 */ /* 0x000fe40000010000 */
[----:B------:R-:W-:-:S06]  /*1b70*/  WARPGROUP.ARRIVE ;  /* 0x00000000000079c5 */ /* 0x000fcc0000000000 */
[----:B------:R-:W-:Y:S03]  /*1b80*/  HGMMA.64x64x16.F32.BF16 R24, gdesc[UR4].tnspA.tnspB, R24, gsb0 ;  /* 0x60e00000041879f0 */ /* 0x000fe60008001818 */
[----:B------:R-:W-:Y:S02]  /*1b90*/  WARPGROUP.DEPBAR.LE gsb0, 0x0 ;  /* 0x00008000000079c5 */ /* 0x000fe40000010000 */
[----:B------:R-:W-:Y:S05]  /*1ba0*/  @!P2 BRA `(.L_x_18) ;  /* 0x00000008004ca947 */ /* 0x000fea0003800000 */
[----:B------:R-:W-:Y:S01]  /*1bb0*/  UIADD3 UR8, UR41, 0x1, URZ ;  /* 0x0000000129087890 */ /* 0x000fe2000fffe03f */
[----:B01----:R-:W-:Y:S01]  /*1bc0*/  IMAD.U32 R0, RZ, RZ, UR44 ;  /* 0x0000002cff007e24 */ /* 0x003fe2000f8e00ff */
[----:B------:R-:W-:Y:S02]  /*1bd0*/  UMOV UR9, UR41 ;  /* 0x0000002900097c82 */ /* 0x000fe40008000000 */
[----:B------:R-:W-:-:S04]  /*1be0*/  UISETP.NE.AND UP0, UPT, UR8, 0x2, UPT ;  /* 0x000000020800788c */ /* 0x000fc8000bf05270 */
[----:B------:R-:W-:Y:S02]  /*1bf0*/  USEL UR4, URZ, 0x1, UP0 ;  /* 0x000000013f047887 */ /* 0x000fe40008000000 */
[----:B------:R-:W-:Y:S02]  /*1c00*/  USEL UR8, UR8, URZ, UP0 ;  /* 0x0000003f08087287 */ /* 0x000fe40008000000 */
[----:B------:R-:W-:-:S06]  /*1c10*/  ULOP3.LUT UR4, UR40, UR4, URZ, 0x3c, !UPT ;  /* 0x0000000428047292 */ /* 0x000fcc000f8e3c3f */
[----:B------:R-:W-:-:S07]  /*1c20*/  IMAD.U32 R5, RZ, RZ, UR4 ;  /* 0x00000004ff057e24 */ /* 0x000fce000f8e00ff */
.L_x_25:
[----:B01----:R-:W-:Y:S05]  /*1c30*/  @!P0 BRA `(.L_x_19) ;  /* 0x0000000000048947 */ /* 0x003fea0003800000 */
[----:B------:R-:W-:Y:S01]  /*1c40*/  BPT.TRAP 0x1 ;  /* 0x000000040000795c */ /* 0x000fe20000300000 */
.L_x_19:
[----:B------:R-:W0:Y:S01]  /*1c50*/  S2UR UR4, SR_CgaCtaId ;  /* 0x00000000000479c3 */ /* 0x000e220000008800 */
[----:B------:R-:W-:Y:S01]  /*1c60*/  UMOV UR10, 0x400 ;  /* 0x00000400000a7882 */ /* 0x000fe20000000000 */
[----:B------:R-:W-:Y:S01]  /*1c70*/  SHF.L.U32 R3, R5, 0x1f, RZ ;  /* 0x0000001f05037819 */ /* 0x000fe200000006ff */
[----:B0-----:R-:W-:-:S04]  /*1c80*/  ULEA UR10, UR4, UR10, 0x18 ;  /* 0x0000000a040a7291 */ /* 0x001fc8000f8ec03f */
[----:B------:R-:W-:-:S09]  /*1c90*/  ULEA UR4, UR8, UR10, 0x3 ;  /* 0x0000000a08047291 */ /* 0x000fd2000f8e183f */
[----:B------:R0:W1:Y:S01]  /*1ca0*/  SYNCS.PHASECHK.TRANS64.TRYWAIT P1, [UR4], R3 ;  /* 0x00000003ff0075a7 */ /* 0x0000620008020144 */
[----:B------:R-:W-:Y:S05]  /*1cb0*/  @!P0 BRA `(.L_x_20) ;  /* 0x0000000000048947 */ /* 0x000fea0003800000 */
[----:B------:R-:W-:Y:S01]  /*1cc0*/  BPT.TRAP 0x1 ;  /* 0x000000040000795c */ /* 0x000fe20000300000 */
.L_x_20:
[----:B-1----:R-:W-:Y:S05]  /*1cd0*/  @P1 BRA `(.L_x_21) ;  /* 0x0000000000081947 */ /* 0x002fea0003800000 */
[----:B------:R-:W1:Y:S02]  /*1ce0*/  SYNCS.PHASECHK.TRANS64.TRYWAIT P1, [UR4], R3 ;  /* 0x00000003ff0075a7 */ /* 0x000e640008020144 */
[----:B-1----:R-:W-:Y:S05]  /*1cf0*/  @!P1 BRA `(.L_x_22) ;  /* 0x0000007000c89947 */ /* 0x002fea0003800000 */
.L_x_21:
[----:B------:R-:W-:Y:S01]  /*1d00*/  ULEA UR12, UR8, UR13, 0xa ;  /* 0x0000000d080c7291 */ /* 0x000fe2000f8e503f */
[----:B------:R-:W-:Y:S01]  /*1d10*/  WARPGROUP.ARRIVE ;  /* 0x00000000000079c5 */ /* 0x000fe20000000000 */
[----:B------:R-:W-:Y:S01]  /*1d20*/  ULEA UR11, UR8, UR45, 0xc ;  /* 0x0000002d080b7291 */ /* 0x000fe2000f8e603f */
[----:B------:R-:W-:Y:S01]  /*1d30*/  UMOV UR7, 0x40000040 ;  /* 0x4000004000077882 */ /* 0x000fe20000000000 */
[----:B------:R-:W-:Y:S02]  /*1d40*/  UMOV UR5, 0x40000040 ;  /* 0x4000004000057882 */ /* 0x000fe40000000000 */
[----:B------:R-:W-:Y:S01]  /*1d50*/  UIADD3 UR14, UR11, 0x800, URZ ;  /* 0x000008000b0e7890 */ /* 0x000fe2000fffe03f */
[----:B------:R-:W-:Y:S02]  /*1d60*/  UMOV UR6, UR12 ;  /* 0x0000000c00067c82 */ /* 0x000fe40008000000 */
[----:B------:R-:W-:Y:S02]  /*1d70*/  UMOV UR4, UR11 ;  /* 0x0000000b00047c82 */ /* 0x000fe40008000000 */
[----:B------:R-:W-:Y:S01]  /*1d80*/  HGMMA.64x64x16.F32.BF16 R56, gdesc[UR4].tnspA.tnspB, R56, gsb0 ;  /* 0x60e00000043879f0 */ /* 0x000fe20008001838 */
[----:B------:R-:W-:Y:S01]  /*1d90*/  UMOV UR5, 0x40000040 ;  /* 0x4000004000057882 */ /* 0x000fe20000000000 */
[----:B------:R-:W-:Y:S01]  /*1da0*/  UMOV UR4, UR14 ;  /* 0x0000000e00047c82 */ /* 0x000fe20008000000 */
[----:B------:R-:W-:Y:S01]  /*1db0*/  UIADD3 UR14, UR11, 0x880, URZ ;  /* 0x000008800b0e7890 */ /* 0x000fe2000fffe03f */
[----:B------:R-:W-:-:S02]  /*1dc0*/  WARPGROUP.DEPBAR.LE gsb0, 0x0 ;  /* 0x00008000000079c5 */ /* 0x000fc40000010000 */
        /* <DEDUP_REMOVED lines=76> */
[----:B------:R-:W-:Y:S02]  /*2290*/  WARPGROUP.DEPBAR.LE gsb0, 0x0 ;  /* 0x00008000000079c5 */ /* 0x000fe40000010000 */
[----:B------:R-:W-:-:S06]  /*22a0*/  WARPGROUP.ARRIVE ;  /* 0x00000000000079c5 */ /* 0x000fcc0000000000 */
[----:B------:R-:W-:Y:S01]  /*22b0*/  HGMMA.64x64x16.F32.BF16 R24, gdesc[UR4].tnspA.tnspB, R24, gsb0 ;  /* 0x60e00000041879f0 */ /* 0x000fe20008001818 */
[----:B------:R-:W-:Y:S02]  /*22c0*/  UIADD3 UR6, UR12, 0x380, URZ ;  /* 0x000003800c067890 */ /* 0x000fe4000fffe03f */
[----:B------:R-:W-:Y:S01]  /*22d0*/  UIADD3 UR4, UR11, 0x380, URZ ;  /* 0x000003800b047890 */ /* 0x000fe2000fffe03f */
[----:B------:R-:W-:Y:S01]  /*22e0*/  UMOV UR7, 0x40000040 ;  /* 0x4000004000077882 */ /* 0x000fe20000000000 */
[----:B------:R-:W-:Y:S01]  /*22f0*/  UMOV UR5, 0x40000040 ;  /* 0x4000004000057882 */ /* 0x000fe20000000000 */
[----:B------:R-:W-:Y:S01]  /*2300*/  UIADD3 UR11, UR11, 0xb80, URZ ;  /* 0x00000b800b0b7890 */ /* 0x000fe2000fffe03f */
        /* <DEDUP_REMOVED lines=10> */
[----:B------:R-:W-:Y:S01]  /*23b0*/  BPT.TRAP 0x1 ;  /* 0x000000040000795c */ /* 0x000fe20000300000 */
.L_x_23:
[----:B------:R-:W-:Y:S01]  /*23c0*/  ULEA UR10, UR9, UR10, 0x3 ;  /* 0x0000000a090a7291 */ /* 0x000fe2000f8e183f */
[----:B------:R-:W-:-:S03]  /*23d0*/  ISETP.GT.U32.AND P1, PT, R18, 0x1, PT ;  /* 0x000000011200780c */ /* 0x000fc60003f24070 */
[----:B------:R-:W-:-:S04]  /*23e0*/  UIADD3 UR10, UR10, 0x10, URZ ;  /* 0x000000100a0a7890 */ /* 0x000fc8000fffe03f */
[----:B------:R-:W-:-:S09]  /*23f0*/  UPRMT UR10, URZ, 0x654, UR10 ;  /* 0x000006543f0a7896 */ /* 0x000fd2000800000a */
[----:B------:R-:W-:Y:S01]  /*2400*/  SYNCS.ARRIVE.TRANS64.RED.A1T0 RZ, [UR10], RZ ;  /* 0x000000ffffff79a7 */ /* 0x000fe2000810040a */
[----:B------:R-:W-:Y:S05]  /*2410*/  @P1 BRA `(.L_x_24) ;  /* 0x0000000000041947 */ /* 0x000fea0003800000 */
[----:B------:R-:W-:Y:S01]  /*2420*/  BPT.TRAP 0x1 ;  /* 0x000000040000795c */ /* 0x000fe20000300000 */
.L_x_24:
[----:B------:R-:W-:Y:S01]  /*2430*/  UIADD3 UR8, UR8, 0x1, URZ ;  /* 0x0000000108087890 */ /* 0x000fe2000fffe03f */
[C---:B------:R-:W-:Y:S01]  /*2440*/  ISETP.GT.AND P1, PT, R0.reuse, 0x1, PT ;  /* 0x000000010000780c */ /* 0x040fe20003f24270 */
[----:B------:R-:W-:Y:S01]  /*2450*/  UIADD3 UR9, UR9, 0x1, URZ ;  /* 0x0000000109097890 */ /* 0x000fe2000fffe03f */
[----:B------:R-:W-:Y:S01]  /*2460*/  VIADD R0, R0, 0xffffffff ;  /* 0xffffffff00007836 */ /* 0x000fe20000000000 */
[----:B------:R-:W-:Y:S02]  /*2470*/  UISETP.NE.AND UP0, UPT, UR8, 0x2, UPT ;  /* 0x000000020800788c */ /* 0x000fe4000bf05270 */
[----:B------:R-:W-:Y:S02]  /*2480*/  UISETP.NE.AND UP1, UPT, UR9, 0x2, UPT ;  /* 0x000000020900788c */ /* 0x000fe4000bf25270 */
[----:B------:R-:W-:Y:S02]  /*2490*/  USEL UR4, URZ, 0x1, UP0 ;  /* 0x000000013f047887 */ /* 0x000fe40008000000 */
[----:B------:R-:W-:-:S02]  /*24a0*/  USEL UR8, UR8, URZ, UP0 ;  /* 0x0000003f08087287 */ /* 0x000fc40008000000 */
[----:B------:R-:W-:Y:S02]  /*24b0*/  USEL UR9, UR9, URZ, UP1 ;  /* 0x0000003f09097287 */ /* 0x000fe40008800000 */
[----:B------:R-:W-:Y:S01]  /*24c0*/  LOP3.LUT R5, R5, UR4, RZ, 0x3c, !PT ;  /* 0x0000000405057c12 */ /* 0x000fe2000f8e3cff */
[----:B------:R-:W-:Y:S09]  /*24d0*/  @P1 BRA `(.L_x_25) ;  /* 0xfffffff400d41947 */ /* 0x000ff2000383ffff */
.L_x_18:
[----:B01----:R-:W0:Y:S02]  /*24e0*/  LDC R0, c[0x0][0x28c] ;  /* 0x0000a300ff007b82 */ /* 0x003e240000000800 */
[----:B0-----:R-:W-:-:S13]  /*24f0*/  ISETP.GE.AND P1, PT, R0, 0x1, PT ;  /* 0x000000010000780c */ /* 0x001fda0003f26270 */
[----:B------:R-:W-:Y:S05]  /*2500*/  @!P1 BRA `(.L_x_26) ;  /* 0x0000000000389947 */ /* 0x000fea0003800000 */
[----:B------:R-:W-:Y:S05]  /*2510*/  @!P0 BRA `(.L_x_27) ;  /* 0x0000000000048947 */ /* 0x000fea0003800000 */
[----:B------:R-:W-:Y:S01]  /*2520*/  BPT.TRAP 0x1 ;  /* 0x000000040000795c */ /* 0x000fe20000300000 */
.L_x_27:
[----:B------:R-:W0:Y:S01]  /*2530*/  S2UR UR6, SR_CgaCtaId ;  /* 0x00000000000679c3 */ /* 0x000e220000008800 */
[----:B------:R-:W-:Y:S01]  /*2540*/  UIADD3 UR4, UR44, UR41, URZ ;  /* 0x000000292c047290 */ /* 0x000fe2000fffe03f */
[----:B------:R-:W-:Y:S01]  /*2550*/  ISETP.GT.U32.AND P0, PT, R18, 0x1, PT ;  /* 0x000000011200780c */ /* 0x000fe20003f04070 */
[----:B------:R-:W-:Y:S02]  /*2560*/  UMOV UR5, 0x400 ;  /* 0x0000040000057882 */ /* 0x000fe40000000000 */
[----:B------:R-:W-:-:S04]  /*2570*/  USHF.L.U32 UR4, UR4, 0x3, URZ ;  /* 0x0000000304047899 */ /* 0x000fc8000800063f */
[----:B------:R-:W-:Y:S02]  /*2580*/  ULOP3.LUT UR4, UR4, 0x8, URZ, 0xc0, !UPT ;  /* 0x0000000804047892 */ /* 0x000fe4000f8ec03f */
[----:B0-----:R-:W-:-:S04]  /*2590*/  ULEA UR5, UR6, UR5, 0x18 ;  /* 0x0000000506057291 */ /* 0x001fc8000f8ec03f */
[----:B------:R-:W-:-:S04]  /*25a0*/  UIADD3 UR4, UR5, 0x10, UR4 ;  /* 0x0000001005047890 */ /* 0x000fc8000fffe004 */
[----:B------:R-:W-:-:S09]  /*25b0*/  UPRMT UR4, URZ, 0x654, UR4 ;  /* 0x000006543f047896 */ /* 0x000fd20008000004 */
[----:B------:R-:W-:Y:S01]  /*25c0*/  SYNCS.ARRIVE.TRANS64.RED.A1T0 RZ, [UR4], RZ ;  /* 0x000000ffffff79a7 */ /* 0x000fe20008100404 */
[----:B------:R-:W-:Y:S05]  /*25d0*/  @P0 BRA `(.L_x_26) ;  /* 0x0000000000040947 */ /* 0x000fea0003800000 */
[----:B------:R-:W-:Y:S01]  /*25e0*/  BPT.TRAP 0x1 ;  /* 0x000000040000795c */ /* 0x000fe20000300000 */
.L_x_26:
[----:B------:R-:W-:Y:S01]  /*25f0*/  IMAD.SHL.U32 R101, R101, 0x40, RZ ;  /* 0x0000004065657824 */ /* 0x000fe200078e00ff */
[----:B------:R-:W-:Y:S01]  /*2600*/  ULDC UR6, c[0x0][0x288] ;  /* 0x0000a20000067ab9 */ /* 0x000fe20000000800 */
[----:B------:R-:W-:Y:S01]  /*2610*/  SHF.R.S32.HI R21, RZ, 0x1f, R19 ;  /* 0x0000001fff157819 */ /* 0x000fe20000011413 */
[----:B------:R-:W-:Y:S01]  /*2620*/  IMAD.SHL.U32 R3, R109, 0x100, RZ ;  /* 0x000001006d037824 */ /* 0x000fe200078e00ff */
[----:B------:R-:W-:Y:S01]  /*2630*/  ULDC.64 UR4, c[0x0][0x5d0] ;  /* 0x0001740000047ab9 */ /* 0x000fe20000000a00 */
[----:B------:R-:W-:Y:S01]  /*2640*/  LOP3.LUT R8, R101, 0x6, R96, 0xf8, !PT ;  /* 0x0000000665087812 */ /* 0x000fe200078ef860 */
[----:B------:R-:W-:Y:S01]  /*2650*/  IMAD.WIDE R108, R109, 0x100, R22 ;  /* 0x000001006d6c7825 */ /* 0x000fe200078e0216 */
[----:B------:R-:W-:Y:S01]  /*2660*/  ISETP.GE.AND P0, PT, R101, UR6, PT ;  /* 0x0000000665007c0c */ /* 0x000fe2000bf06270 */
[----:B------:R-:W-:Y:S01]  /*2670*/  ULDC UR6, c[0x0][0x284] ;  /* 0x0000a10000067ab9 */ /* 0x000fe20000000800 */
[----:B------:R-:W-:Y:S01]  /*2680*/  SHF.R.S32.HI R9, RZ, 0x1f, R8 ;  /* 0x0000001fff097819 */ /* 0x000fe20000011408 */
[----:B------:R-:W-:Y:S01]  /*2690*/  IMAD R0, R21, UR4, RZ ;  /* 0x0000000415007c24 */ /* 0x000fe2000f8e02ff */
[----:B------:R-:W-:-:S03]  /*26a0*/  ISETP.GE.OR P0, PT, R3, UR6, P0 ;  /* 0x0000000603007c0c */ /* 0x000fc60008706670 */
[C---:B------:R-:W-:Y:S02]  /*26b0*/  IMAD R7, R19.reuse, UR5, R0 ;  /* 0x0000000513077c24 */ /* 0x040fe4000f8e0200 */
[----:B------:R-:W-:Y:S01]  /*26c0*/  IMAD.WIDE.U32 R4, R19, UR4, R8 ;  /* 0x0000000413047c25 */ /* 0x000fe2000f8e0008 */
[----:B------:R-:W-:-:S03]  /*26d0*/  ULDC.64 UR4, c[0x0][0x5c8] ;  /* 0x0001720000047ab9 */ /* 0x000fc60000000a00 */
[----:B------:R-:W-:Y:S02]  /*26e0*/  IMAD R11, R109, UR4, RZ ;  /* 0x000000046d0b7c24 */ /* 0x000fe4000f8e02ff */
[----:B------:R-:W-:Y:S02]  /*26f0*/  IMAD.IADD R5, R5, 0x1, R7 ;  /* 0x0000000105057824 */ /* 0x000fe400078e0207 */
[C---:B------:R-:W-:Y:S02]  /*2700*/  IMAD R11, R108.reuse, UR5, R11 ;  /* 0x000000056c0b7c24 */ /* 0x040fe4000f8e020b */
[----:B------:R-:W-:-:S04]  /*2710*/  IMAD.WIDE.U32 R112, R108, UR4, R4 ;  /* 0x000000046c707c25 */ /* 0x000fc8000f8e0004 */
[----:B------:R-:W-:Y:S01]  /*2720*/  IMAD.MOV.U32 R0, RZ, RZ, -0x1 ;  /* 0xffffffffff007424 */ /* 0x000fe200078e00ff */
[----:B------:R-:W-:Y:S06]  /*2730*/  @P0 BRA `(.L_x_28) ;  /* 0x0000004c00000947 */ /* 0x000fec0003800000 */
[----:B-----5:R-:W-:Y:S01]  /*2740*/  FSETP.NEU.AND P1, PT, R89, RZ, PT ;  /* 0x000000ff5900720b */ /* 0x020fe20003f2d000 */
[----:B------:R-:W-:Y:S01]  /*2750*/  IMAD.IADD R4, R90, 0x1, -R101 ;  /* 0x000000015a047824 */ /* 0x000fe200078e0a65 */
[----:B------:R-:W-:Y:S01]  /*2760*/  BSSY B0, `(.L_x_28) ;  /* 0x00004bd000007945 */ /* 0x000fe20003800000 */
[----:B------:R-:W-:Y:S02]  /*2770*/  IMAD.IADD R3, R100, 0x1, -R3 ;  /* 0x0000000164037824 */ /* 0x000fe400078e0a03 */
[----:B------:R-:W-:Y:S01]  /*2780*/  IMAD.IADD R105, R113, 0x1, R11 ;  /* 0x0000000171697824 */ /* 0x000fe200078e020b */
[----:B------:R-:W-:-:S04]  /*2790*/  ISETP.GT.AND P6, PT, R4, RZ, PT ;  /* 0x000000ff0400720c */ /* 0x000fc80003fc4270 */
[----:B------:R-:W-:-:S03]  /*27a0*/  ISETP.GT.AND P0, PT, R3, RZ, P6 ;  /* 0x000000ff0300720c */ /* 0x000fc60003704270 */
[----:B------:R-:W-:Y:S10]  /*27b0*/  @!P1 BRA `(.L_x_29) ;  /* 0x0000003400709947 */ /* 0x000ff40003800000 */
[----:B------:R-:W0:Y:S01]  /*27c0*/  LDC.64 R14, c[0x0][0x5b8] ;  /* 0x00016e00ff0e7b82 */ /* 0x000e220000000a00 */
[----:B------:R-:W-:-:S07]  /*27d0*/  ULDC.64 UR4, c[0x0][0x5c0] ;  /* 0x0001700000047ab9 */ /* 0x000fce0000000a00 */
[----:B------:R-:W1:Y:S08]  /*27e0*/  LDC.64 R106, c[0x0][0x5b0] ;  /* 0x00016c00ff6a7b82 */ /* 0x000e700000000a00 */
[----:B------:R-:W2:Y:S01]  /*27f0*/  LDC.64 R12, c[0x0][0x5a8] ;  /* 0x00016a00ff0c7b82 */ /* 0x000ea20000000a00 */
[-C--:B0-----:R-:W-:Y:S02]  /*2800*/  IMAD R6, R21, R14.reuse, RZ ;  /* 0x0000000e15067224 */ /* 0x081fe400078e02ff */
[----:B------:R-:W-:-:S04]  /*2810*/  IMAD.WIDE.U32 R20, R19, R14, R8 ;  /* 0x0000000e13147225 */ /* 0x000fc800078e0008 */
[----:B------:R-:W-:Y:S02]  /*2820*/  IMAD R101, R19, R15, R6 ;  /* 0x0000000f13657224 */ /* 0x000fe400078e0206 */
[-C--:B-1----:R-:W-:Y:S02]  /*2830*/  IMAD R5, R109, R106.reuse, RZ ;  /* 0x0000006a6d057224 */ /* 0x082fe400078e02ff */
[----:B------:R-:W-:Y:S02]  /*2840*/  IMAD.IADD R103, R21, 0x1, R101 ;  /* 0x0000000115677824 */ /* 0x000fe400078e0265 */
[----:B------:R-:W-:Y:S02]  /*2850*/  IMAD.MOV.U32 R102, RZ, RZ, R20 ;  /* 0x000000ffff667224 */ /* 0x000fe400078e0014 */
[C---:B------:R-:W-:Y:S02]  /*2860*/  IMAD R119, R108.reuse, R107, R5 ;  /* 0x0000006b6c777224 */ /* 0x040fe400078e0205 */
[----:B------:R-:W-:-:S04]  /*2870*/  IMAD.WIDE.U32 R6, R108, R106, R102 ;  /* 0x0000006a6c067225 */ /* 0x000fc800078e0066 */
[----:B------:R-:W-:Y:S01]  /*2880*/  IMAD.IADD R5, R7, 0x1, R119 ;  /* 0x0000000107057824 */ /* 0x000fe200078e0277 */
[----:B--2---:R-:W-:-:S04]  /*2890*/  LEA R10, P1, R6, R12, 0x1 ;  /* 0x0000000c060a7211 */ /* 0x004fc800078208ff */
[----:B------:R-:W-:-:S05]  /*28a0*/  LEA.HI.X R11, R6, R13, R5, 0x1, P1 ;  /* 0x0000000d060b7211 */ /* 0x000fca00008f0c05 */
[----:B------:R-:W2:Y:S01]  /*28b0*/  @P0 LDG.E.LTC128B.U16 R5, desc[UR38][R10.64] ;  /* 0x000000260a050981 */ /* 0x000ea2000c1e1520 */
[----:B------:R-:W-:Y:S01]  /*28c0*/  ISETP.GT.AND P4, PT, R4, 0x1, PT ;  /* 0x000000010400780c */ /* 0x000fe20003f84270 */
[----:B------:R-:W-:Y:S01]  /*28d0*/  IMAD.WIDE.U32 R6, R108, R106, R8 ;  /* 0x0000006a6c067225 */ /* 0x000fe200078e0008 */
[----:B------:R-:W-:Y:S01]  /*28e0*/  BSSY B1, `(.L_x_30) ;  /* 0x0000013000017945 */ /* 0x000fe20003800000 */
[----:B------:R-:W-:Y:S02]  /*28f0*/  SHF.L.U64.HI R113, R106, 0x3, R107 ;  /* 0x000000036a717819 */ /* 0x000fe4000001026b */
[----:B------:R-:W-:Y:S01]  /*2900*/  IMAD.IADD R7, R119, 0x1, R7 ;  /* 0x0000000177077824 */ /* 0x000fe200078e0207 */
[----:B------:R-:W-:Y:S01]  /*2910*/  P2R R117, PR, RZ, 0x10 ;  /* 0x00000010ff757803 */ /* 0x000fe20000000000 */
[----:B------:R-:W-:-:S04]  /*2920*/  IMAD.WIDE.U32 R110, R19, R14, R6 ;  /* 0x0000000e136e7225 */ /* 0x000fc800078e0006 */
[----:B------:R-:W-:Y:S01]  /*2930*/  IMAD.IADD R7, R101, 0x1, R111 ;  /* 0x0000000165077824 */ /* 0x000fe200078e026f */
[----:B------:R-:W-:-:S04]  /*2940*/  LEA R6, P2, R110, R12, 0x1 ;  /* 0x0000000c6e067211 */ /* 0x000fc800078408ff */
[----:B------:R-:W-:Y:S01]  /*2950*/  LEA.HI.X R7, R110, R13, R7, 0x1, P2 ;  /* 0x0000000d6e077211 */ /* 0x000fe200010f0c07 */
[----:B--2---:R-:W-:-:S04]  /*2960*/  IMAD.U32 R104, R5, 0x10000, RZ ;  /* 0x0001000005687824 */ /* 0x004fc800078e00ff */
[----:B------:R-:W-:Y:S01]  /*2970*/  FMUL R15, R104, R89 ;  /* 0x00000059680f7220 */ /* 0x000fe20000400000 */
[----:B------:R-:W-:-:S03]  /*2980*/  LEA R104, P1, R112, UR4, 0x1 ;  /* 0x0000000470687c11 */ /* 0x000fc6000f8208ff */
[----:B------:R-:W-:Y:S01]  /*2990*/  FFMA R15, R56, R88, R15 ;  /* 0x00000058380f7223 */ /* 0x000fe2000000000f */
[----:B------:R-:W-:Y:S01]  /*29a0*/  LEA.HI.X R105, R112, UR5, R105, 0x1, P1 ;  /* 0x0000000570697c11 */ /* 0x000fe200088f0c69 */
[----:B------:R-:W-:Y:S01]  /*29b0*/  IMAD.SHL.U32 R112, R106, 0x8, RZ ;  /* 0x000000086a707824 */ /* 0x000fe200078e00ff */
[----:B------:R-:W-:Y:S02]  /*29c0*/  ISETP.GT.AND P1, PT, R3, RZ, P4 ;  /* 0x000000ff0300720c */ /* 0x000fe40002724270 */
[----:B------:R-:W-:-:S05]  /*29d0*/  F2FP.BF16.F32.PACK_AB R15, RZ, R15 ;  /* 0x0000000fff0f723e */ /* 0x000fca00000010ff */
[----:B------:R0:W-:Y:S06]  /*29e0*/  @P0 STG.E.U16 desc[UR38][R104.64], R15 ;  /* 0x0000000f68000986 */ /* 0x0001ec000c101526 */
[----:B------:R-:W-:Y:S05]  /*29f0*/  @!P1 BRA `(.L_x_31) ;  /* 0x0000000000049947 */ /* 0x000fea0003800000 */
[----:B------:R1:W5:Y:S02]  /*2a00*/  LDG.E.LTC128B.U16 R5, desc[UR38][R6.64+0x2] ;  /* 0x0000022606057981 */ /* 0x000364000c1e1520 */
.L_x_31:
[----:B------:R-:W-:Y:S05]  /*2a10*/  BSYNC B1 ;  /* 0x0000000000017941 */ /* 0x000fea0003800000 */
.L_x_30:
[----:B-----5:R-:W-:Y:S01]  /*2a20*/  IMAD.U32 R10, R5, 0x10000, RZ ;  /* 0x00010000050a7824 */ /* 0x020fe200078e00ff */
[----:B------:R-:W-:Y:S01]  /*2a30*/  ISETP.GT.AND P0, PT, R3, 0x8, P6 ;  /* 0x000000080300780c */ /* 0x000fe20003704270 */
[----:B------:R-:W-:Y:S01]  /*2a40*/  IMAD.WIDE.U32 R114, R108, R106, R112 ;  /* 0x0000006a6c727225 */ /* 0x000fe200078e0070 */
[----:B0-----:R-:W-:-:S03]  /*2a50*/  PRMT R15, R5, 0x7610, R15 ;  /* 0x00007610050f7816 */ /* 0x001fc6000000000f */
[----:B------:R-:W-:Y:S01]  /*2a60*/  FMUL R10, R10, R89 ;  /* 0x000000590a0a7220 */ /* 0x000fe20000400000 */
[----:B------:R-:W-:Y:S01]  /*2a70*/  IMAD.IADD R119, R119, 0x1, R115 ;  /* 0x0000000177777824 */ /* 0x000fe200078e0273 */
[----:B------:R-:W-:Y:S02]  /*2a80*/  IADD3 R11, P2, R20, R114, RZ ;  /* 0x00000072140b7210 */ /* 0x000fe40007f5e0ff */
[----:B------:R-:W-:-:S03]  /*2a90*/  FFMA R57, R57, R88, R10 ;  /* 0x0000005839397223 */ /* 0x000fc6000000000a */
[----:B------:R-:W-:Y:S01]  /*2aa0*/  IMAD.X R56, R119, 0x1, R103, P2 ;  /* 0x0000000177387824 */ /* 0x000fe200010e0667 */
[C---:B------:R-:W-:Y:S02]  /*2ab0*/  LEA R10, P2, R11.reuse, R12, 0x1 ;  /* 0x0000000c0b0a7211 */ /* 0x040fe400078408ff */
[----:B------:R-:W-:Y:S02]  /*2ac0*/  F2FP.BF16.F32.PACK_AB R57, RZ, R57 ;  /* 0x00000039ff39723e */ /* 0x000fe400000010ff */
[----:B------:R-:W-:Y:S01]  /*2ad0*/  LEA.HI.X R11, R11, R13, R56, 0x1, P2 ;  /* 0x0000000d0b0b7211 */ /* 0x000fe200010f0c38 */
[----:B------:R-:W-:Y:S01]  /*2ae0*/  @P1 IMAD.MOV.U32 R56, RZ, RZ, R104 ;  /* 0x000000ffff381224 */ /* 0x000fe200078e0068 */
[----:B------:R-:W-:Y:S01]  /*2af0*/  PRMT R111, R57, 0x7610, R111 ;  /* 0x00007610396f7816 */ /* 0x000fe2000000006f */
[----:B------:R-:W-:-:S05]  /*2b00*/  @P1 IMAD.MOV.U32 R57, RZ, RZ, R105 ;  /* 0x000000ffff391224 */ /* 0x000fca00078e0069 */
[----:B------:R0:W-:Y:S04]  /*2b10*/  @P1 STG.E.U16 desc[UR38][R56.64+0x2], R111 ;  /* 0x0000026f38001986 */ /* 0x0001e8000c101526 */
[----:B------:R-:W2:Y:S01]  /*2b20*/  @P0 LDG.E.LTC128B.U16 R15, desc[UR38][R10.64] ;  /* 0x000000260a0f0981 */ /* 0x000ea2000c1e1520 */
[----:B------:R-:W-:Y:S01]  /*2b30*/  IADD3 R114, P1, R8, R114, RZ ;  /* 0x0000007208727210 */ /* 0x000fe20007f3e0ff */
[----:B------:R-:W-:Y:S01]  /*2b40*/  BSSY B1, `(.L_x_32) ;  /* 0x0000012000017945 */ /* 0x000fe20003800000 */
[----:B------:R-:W-:-:S03]  /*2b50*/  SHF.L.U64.HI R121, R94, 0x1, R93 ;  /* 0x000000015e797819 */ /* 0x000fc6000001025d */
[----:B------:R-:W-:Y:S01]  /*2b60*/  IMAD.X R115, R9, 0x1, R119, P1 ;  /* 0x0000000109737824 */ /* 0x000fe200008e0677 */
[----:B------:R-:W-:Y:S01]  /*2b70*/  ISETP.GT.AND P1, PT, R3, 0x8, P4 ;  /* 0x000000080300780c */ /* 0x000fe20002724270 */
[----:B------:R-:W-:Y:S02]  /*2b80*/  IMAD.SHL.U32 R119, R94, 0x2, RZ ;  /* 0x000000025e777824 */ /* 0x000fe400078e00ff */
[----:B------:R-:W-:-:S04]  /*2b90*/  IMAD.WIDE.U32 R114, R19, R14, R114 ;  /* 0x0000000e13727225 */ /* 0x000fc800078e0072 */
[----:B0-----:R-:W-:Y:S01]  /*2ba0*/  IMAD.IADD R57, R101, 0x1, R115 ;  /* 0x0000000165397824 */ /* 0x001fe200078e0273 */
[----:B------:R-:W-:-:S04]  /*2bb0*/  LEA R56, P3, R114, R12, 0x1 ;  /* 0x0000000c72387211 */ /* 0x000fc800078608ff */
[----:B------:R-:W-:Y:S01]  /*2bc0*/  LEA.HI.X R57, R114, R13, R57, 0x1, P3 ;  /* 0x0000000d72397211 */ /* 0x000fe200018f0c39 */
[----:B--2---:R-:W-:-:S04]  /*2bd0*/  IMAD.U32 R110, R15, 0x10000, RZ ;  /* 0x000100000f6e7824 */ /* 0x004fc800078e00ff */
[----:B------:R-:W-:Y:S01]  /*2be0*/  FMUL R5, R110, R89 ;  /* 0x000000596e057220 */ /* 0x000fe20000400000 */
[----:B------:R-:W-:-:S03]  /*2bf0*/  IADD3 R110, P2, R119, R104, RZ ;  /* 0x00000068776e7210 */ /* 0x000fc60007f5e0ff */
[----:B------:R-:W-:Y:S02]  /*2c00*/  FFMA R5, R58, R88, R5 ;  /* 0x000000583a057223 */ /* 0x000fe40000000005 */
[----:B------:R-:W-:-:S03]  /*2c10*/  IMAD.X R111, R121, 0x1, R105, P2 ;  /* 0x00000001796f7824 */ /* 0x000fc600010e0669 */
[----:B------:R-:W-:-:S05]  /*2c20*/  F2FP.BF16.F32.PACK_AB R5, RZ, R5 ;  /* 0x00000005ff05723e */ /* 0x000fca00000010ff */
[----:B------:R0:W-:Y:S01]  /*2c30*/  @P0 STG.E.U16 desc[UR38][R110.64], R5 ;  /* 0x000000056e000986 */ /* 0x0001e2000c101526 */
[----:B------:R-:W-:Y:S05]  /*2c40*/  @!P1 BRA `(.L_x_33) ;  /* 0x0000000000049947 */ /* 0x000fea0003800000 */
[----:B------:R2:W5:Y:S02]  /*2c50*/  LDG.E.LTC128B.U16 R15, desc[UR38][R56.64+0x2] ;  /* 0x00000226380f7981 */ /* 0x000564000c1e1520 */
.L_x_33:
[----:B------:R-:W-:Y:S05]  /*2c60*/  BSYNC B1 ;  /* 0x0000000000017941 */ /* 0x000fea0003800000 */
.L_x_32:
[----:B-----5:R-:W-:Y:S01]  /*2c70*/  IMAD.U32 R10, R15, 0x10000, RZ ;  /* 0x000100000f0a7824 */ /* 0x020fe200078e00ff */
[----:B------:R-:W-:Y:S01]  /*2c80*/  ISETP.GT.AND P4, PT, R4, 0x8, PT ;  /* 0x000000080400780c */ /* 0x000fe20003f84270 */
[----:B------:R-:W-:Y:S01]  /*2c90*/  IMAD.MOV.U32 R58, RZ, RZ, R110 ;  /* 0x000000ffff3a7224 */ /* 0x000fe200078e006e */
[----:B------:R-:W-:Y:S01]  /*2ca0*/  BSSY B1, `(.L_x_34) ;  /* 0x000000b000017945 */ /* 0x000fe20003800000 */
[----:B------:R-:W-:Y:S01]  /*2cb0*/  FMUL R10, R10, R89 ;  /* 0x000000590a0a7220 */ /* 0x000fe20000400000 */
[----:B------:R-:W-:Y:S02]  /*2cc0*/  ISETP.GT.AND P0, PT, R3, RZ, P4 ;  /* 0x000000ff0300720c */ /* 0x000fe40002704270 */
[----:B------:R-:W-:Y:S01]  /*2cd0*/  P2R R115, PR, RZ, 0x10 ;  /* 0x00000010ff737803 */ /* 0x000fe20000000000 */
[----:B------:R-:W-:Y:S01]  /*2ce0*/  FFMA R10, R59, R88, R10 ;  /* 0x000000583b0a7223 */ /* 0x000fe2000000000a */
[----:B------:R-:W-:Y:S01]  /*2cf0*/  IMAD.MOV.U32 R59, RZ, RZ, R111 ;  /* 0x000000ffff3b7224 */ /* 0x000fe200078e006f */
[----:B------:R-:W-:-:S03]  /*2d00*/  PRMT R114, R15, 0x7610, R114 ;  /* 0x000076100f727816 */ /* 0x000fc60000000072 */
[----:B------:R-:W-:-:S05]  /*2d10*/  F2FP.BF16.F32.PACK_AB R10, RZ, R10 ;  /* 0x0000000aff0a723e */ /* 0x000fca00000010ff */
[----:B------:R3:W-:Y:S01]  /*2d20*/  @P1 STG.E.U16 desc[UR38][R58.64+0x2], R10 ;  /* 0x0000020a3a001986 */ /* 0x0007e2000c101526 */
[----:B------:R-:W-:Y:S05]  /*2d30*/  @!P0 BRA `(.L_x_35) ;  /* 0x0000000000048947 */ /* 0x000fea0003800000 */
[----:B------:R4:W5:Y:S02]  /*2d40*/  LDG.E.LTC128B.U16 R114, desc[UR38][R6.64+0x10] ;  /* 0x0000102606727981 */ /* 0x000964000c1e1520 */
.L_x_35:
[----:B------:R-:W-:Y:S05]  /*2d50*/  BSYNC B1 ;  /* 0x0000000000017941 */ /* 0x000fea0003800000 */
.L_x_34:
[----:B---3-5:R-:W-:Y:S01]  /*2d60*/  IMAD.U32 R10, R114, 0x10000, RZ ;  /* 0x00010000720a7824 */ /* 0x028fe200078e00ff */
[C---:B0-----:R-:W-:Y:S01]  /*2d70*/  SHF.L.U64.HI R5, R95.reuse, 0x1, R92 ;  /* 0x000000015f057819 */ /* 0x041fe2000001025c */
[----:B------:R-:W-:Y:S01]  /*2d80*/  IMAD.SHL.U32 R15, R95, 0x2, RZ ;  /* 0x000000025f0f7824 */ /* 0x000fe200078e00ff */
[----:B------:R-:W-:Y:S01]  /*2d90*/  ISETP.GT.AND P3, PT, R4, 0x9, PT ;  /* 0x000000090400780c */ /* 0x000fe20003f64270 */
[----:B------:R-:W-:Y:S01]  /*2da0*/  FMUL R11, R10, R89 ;  /* 0x000000590a0b7220 */ /* 0x000fe20000400000 */
[----:B------:R-:W-:Y:S02]  /*2db0*/  BSSY B1, `(.L_x_36) ;  /* 0x000000a000017945 */ /* 0x000fe40003800000 */
[----:B------:R-:W-:Y:S01]  /*2dc0*/  IADD3 R10, P1, P2, R15, R104, R119 ;  /* 0x000000680f0a7210 */ /* 0x000fe20007a3e077 */
[----:B------:R-:W-:Y:S01]  /*2dd0*/  FFMA R60, R60, R88, R11 ;  /* 0x000000583c3c7223 */ /* 0x000fe2000000000b */
[----:B------:R-:W-:Y:S02]  /*2de0*/  P2R R118, PR, RZ, 0x8 ;  /* 0x00000008ff767803 */ /* 0x000fe40000000000 */
[----:B------:R-:W-:-:S02]  /*2df0*/  IADD3.X R11, R5, R105, R121, P1, P2 ;  /* 0x00000069050b7210 */ /* 0x000fc40000fe4479 */
[----:B------:R-:W-:Y:S02]  /*2e00*/  F2FP.BF16.F32.PACK_AB R60, RZ, R60 ;  /* 0x0000003cff3c723e */ /* 0x000fe400000010ff */
[----:B------:R-:W-:-:S03]  /*2e10*/  ISETP.GT.AND P1, PT, R3, RZ, P3 ;  /* 0x000000ff0300720c */ /* 0x000fc60001f24270 */
[----:B------:R0:W-:Y:S10]  /*2e20*/  @P0 STG.E.U16 desc[UR38][R104.64+0x10], R60 ;  /* 0x0000103c68000986 */ /* 0x0001f4000c101526 */
[----:B------:R-:W-:Y:S05]  /*2e30*/  @!P1 BRA `(.L_x_37) ;  /* 0x0000000000049947 */ /* 0x000fea0003800000 */
[----:B------:R3:W5:Y:S02]  /*2e40*/  LDG.E.LTC128B.U16 R114, desc[UR38][R6.64+0x12] ;  /* 0x0000122606727981 */ /* 0x000764000c1e1520 */
.L_x_37:
[----:B------:R-:W-:Y:S05]  /*2e50*/  BSYNC B1 ;  /* 0x0000000000017941 */ /* 0x000fea0003800000 */
.L_x_36:
[----:B0----5:R-:W-:Y:S01]  /*2e60*/  IMAD.U32 R60, R114, 0x10000, RZ ;  /* 0x00010000723c7824 */ /* 0x021fe200078e00ff */
[----:B------:R-:W-:Y:S01]  /*2e70*/  ISETP.GT.AND P0, PT, R3, 0x8, P4 ;  /* 0x000000080300780c */ /* 0x000fe20002704270 */
[----:B------:R-:W-:Y:S02]  /*2e80*/  BSSY B1, `(.L_x_38) ;  /* 0x000000a000017945 */ /* 0x000fe40003800000 */
[----:B------:R-:W-:-:S04]  /*2e90*/  FMUL R60, R60, R89 ;  /* 0x000000593c3c7220 */ /* 0x000fc80000400000 */
[----:B------:R-:W-:Y:S01]  /*2ea0*/  FFMA R60, R61, R88, R60 ;  /* 0x000000583d3c7223 */ /* 0x000fe2000000003c */
[----:B------:R-:W-:-:S04]  /*2eb0*/  @P1 IMAD.MOV.U32 R61, RZ, RZ, R105 ;  /* 0x000000ffff3d1224 */ /* 0x000fc800078e0069 */
[----:B------:R-:W-:-:S04]  /*2ec0*/  F2FP.BF16.F32.PACK_AB R60, RZ, R60 ;  /* 0x0000003cff3c723e */ /* 0x000fc800000010ff */
[----:B------:R-:W-:Y:S01]  /*2ed0*/  PRMT R119, R60, 0x7610, R119 ;  /* 0x000076103c777816 */ /* 0x000fe20000000077 */
[----:B------:R-:W-:-:S05]  /*2ee0*/  @P1 IMAD.MOV.U32 R60, RZ, RZ, R104 ;  /* 0x000000ffff3c1224 */ /* 0x000fca00078e0068 */
[----:B------:R0:W-:Y:S01]  /*2ef0*/  @P1 STG.E.U16 desc[UR38][R60.64+0x12], R119 ;  /* 0x000012773c001986 */ /* 0x0001e2000c101526 */
[----:B------:R-:W-:Y:S05]  /*2f00*/  @!P0 BRA `(.L_x_39) ;  /* 0x0000000000048947 */ /* 0x000fea0003800000 */
[----:B------:R0:W5:Y:S02]  /*2f10*/  LDG.E.LTC128B.U16 R114, desc[UR38][R56.64+0x10] ;  /* 0x0000102638727981 */ /* 0x000164000c1e1520 */
.L_x_39:
[----:B------:R-:W-:Y:S05]  /*2f20*/  BSYNC B1 ;  /* 0x0000000000017941 */ /* 0x000fea0003800000 */
.L_x_38:
[----:B0----5:R-:W-:Y:S01]  /*2f30*/  IMAD.U32 R60, R114, 0x10000, RZ ;  /* 0x00010000723c7824 */ /* 0x021fe200078e00ff */
[----:B------:R-:W-:Y:S01]  /*2f40*/  ISETP.GT.AND P1, PT, R3, 0x8, P3 ;  /* 0x000000080300780c */ /* 0x000fe20001f24270 */
[----:B------:R-:W-:Y:S02]  /*2f50*/  BSSY B1, `(.L_x_40) ;  /* 0x0000007000017945 */ /* 0x000fe40003800000 */
[----:B------:R-:W-:-:S04]  /*2f60*/  FMUL R61, R60, R89 ;  /* 0x000000593c3d7220 */ /* 0x000fc80000400000 */
[----:B------:R-:W-:-:S05]  /*2f70*/  FFMA R61, R62, R88, R61 ;  /* 0x000000583e3d7223 */ /* 0x000fca000000003d */
[----:B------:R-:W-:-:S05]  /*2f80*/  F2FP.BF16.F32.PACK_AB R61, RZ, R61 ;  /* 0x0000003dff3d723e */ /* 0x000fca00000010ff */
[----:B------:R0:W-:Y:S01]  /*2f90*/  @P0 STG.E.U16 desc[UR38][R58.64+0x10], R61 ;  /* 0x0000103d3a000986 */ /* 0x0001e2000c101526 */
[----:B------:R-:W-:Y:S05]  /*2fa0*/  @!P1 BRA `(.L_x_41) ;  /* 0x0000000000049947 */ /* 0x000fea0003800000 */
[----:B------:R0:W5:Y:S02]  /*2fb0*/  LDG.E.LTC128B.U16 R114, desc[UR38][R56.64+0x12] ;  /* 0x0000122638727981 */ /* 0x000164000c1e1520 */
.L_x_41:
[----:B------:R-:W-:Y:S05]  /*2fc0*/  BSYNC B1 ;  /* 0x0000000000017941 */ /* 0x000fea0003800000 */
.L_x_40:
[----:B-----5:R-:W-:Y:S01]  /*2fd0*/  IMAD.U32 R60, R114, 0x10000, RZ ;  /* 0x00010000723c7824 */ /* 0x020fe200078e00ff */
[----:B------:R-:W-:Y:S01]  /*2fe0*/  IADD3 R123, P0, R108, 0x80, RZ ;  /* 0x000000806c7b7810 */ /* 0x000fe20007f1e0ff */
[----:B------:R-:W-:Y:S01]  /*2ff0*/  BSSY B1, `(.L_x_42) ;  /* 0x000000b000017945 */ /* 0x000fe20003800000 */
[----:B------:R-:W-:Y:S01]  /*3000*/  ISETP.GT.AND P2, PT, R4, 0x10, PT ;  /* 0x000000100400780c */ /* 0x000fe20003f44270 */
[----:B------:R-:W-:Y:S02]  /*3010*/  FMUL R60, R60, R89 ;  /* 0x000000593c3c7220 */ /* 0x000fe40000400000 */
[----:B------:R-:W-:Y:S01]  /*3020*/  IMAD.X R109, RZ, RZ, R109, P0 ;  /* 0x000000ffff6d7224 */ /* 0x000fe200000e066d */
[----:B------:R-:W-:Y:S01]  /*3030*/  ISETP.GT.AND P0, PT, R3, RZ, P2 ;  /* 0x000000ff0300720c */ /* 0x000fe20001704270 */
[----:B------:R-:W-:Y:S01]  /*3040*/  FFMA R60, R63, R88, R60 ;  /* 0x000000583f3c7223 */ /* 0x000fe2000000003c */
[----:B------:R-:W-:-:S04]  /*3050*/  P2R R119, PR, RZ, 0x4 ;  /* 0x00000004ff777803 */ /* 0x000fc80000000000 */
[----:B------:R-:W-:-:S05]  /*3060*/  F2FP.BF16.F32.PACK_AB R60, RZ, R60 ;  /* 0x0000003cff3c723e */ /* 0x000fca00000010ff */
[----:B------:R0:W-:Y:S02]  /*3070*/  @P1 STG.E.U16 desc[UR38][R58.64+0x12], R60 ;  /* 0x0000123c3a001986 */ /* 0x0001e4000c101526 */
[----:B------:R-:W-:Y:S05]  /*3080*/  @!P0 BRA `(.L_x_43) ;  /* 0x0000000000048947 */ /* 0x000fea0003800000 */
[----:B------:R0:W5:Y:S02]  /*3090*/  LDG.E.LTC128B.U16 R114, desc[UR38][R6.64+0x20] ;  /* 0x0000202606727981 */ /* 0x000164000c1e1520 */
.L_x_43:
[----:B------:R-:W-:Y:S05]  /*30a0*/  BSYNC B1 ;  /* 0x0000000000017941 */ /* 0x000fea0003800000 */
.L_x_42:
[----:B0----5:R-:W-:Y:S01]  /*30b0*/  IMAD.U32 R60, R114, 0x10000, RZ ;  /* 0x00010000723c7824 */ /* 0x021fe200078e00ff */
[----:B------:R-:W-:Y:S01]  /*30c0*/  ISETP.GT.AND P1, PT, R4, 0x11, PT ;  /* 0x000000110400780c */ /* 0x000fe20003f24270 */
[-C--:B------:R-:W-:Y:S01]  /*30d0*/  IMAD.WIDE.U32 R62, R123, R106.reuse, R8 ;  /* 0x0000006a7b3e7225 */ /* 0x080fe200078e0008 */
[----:B------:R-:W-:Y:S03]  /*30e0*/  BSSY B1, `(.L_x_44) ;  /* 0x0000021000017945 */ /* 0x000fe60003800000 */
[----:B------:R-:W-:Y:S01]  /*30f0*/  FMUL R21, R60, R89 ;  /* 0x000000593c157220 */ /* 0x000fe20000400000 */
[----:B------:R-:W-:-:S03]  /*3100*/  IMAD R60, R109, R106, RZ ;  /* 0x0000006a6d3c7224 */ /* 0x000fc600078e02ff */
[----:B------:R-:W-:Y:S01]  /*3110*/  FFMA R21, R64, R88, R21 ;  /* 0x0000005840157223 */ /* 0x000fe20000000015 */
[C---:B------:R-:W-:Y:S02]  /*3120*/  IMAD R121, R123.reuse, R107, R60 ;  /* 0x0000006b7b797224 */ /* 0x040fe400078e023c */
[----:B------:R-:W-:Y:S02]  /*3130*/  IMAD.WIDE.U32 R60, R123, R106, R102 ;  /* 0x0000006a7b3c7225 */ /* 0x000fe400078e0066 */
[----:B------:R-:W-:Y:S02]  /*3140*/  F2FP.BF16.F32.PACK_AB R21, RZ, R21 ;  /* 0x00000015ff15723e */ /* 0x000fe400000010ff */
[----:B------:R-:W-:Y:S02]  /*3150*/  IMAD.IADD R63, R121, 0x1, R63 ;  /* 0x00000001793f7824 */ /* 0x000fe400078e023f */
[----:B------:R-:W-:Y:S01]  /*3160*/  PRMT R107, R21, 0x7610, R107 ;  /* 0x00007610156b7816 */ /* 0x000fe2000000006b */
[----:B------:R-:W-:-:S02]  /*3170*/  IMAD.IADD R21, R61, 0x1, R121 ;  /* 0x000000013d157824 */ /* 0x000fc400078e0279 */
[----:B------:R-:W-:Y:S02]  /*3180*/  IMAD.WIDE.U32 R108, R19, R14, R62 ;  /* 0x0000000e136c7225 */ /* 0x000fe400078e003e */
[----:B------:R0:W-:Y:S01]  /*3190*/  @P0 STG.E.U16 desc[UR38][R104.64+0x20], R107 ;  /* 0x0000206b68000986 */ /* 0x0001e2000c101526 */
[----:B------:R-:W-:-:S04]  /*31a0*/  LEA R62, P0, R60, R12, 0x1 ;  /* 0x0000000c3c3e7211 */ /* 0x000fc800078008ff */
[----:B------:R-:W-:Y:S01]  /*31b0*/  LEA.HI.X R63, R60, R13, R21, 0x1, P0 ;  /* 0x0000000d3c3f7211 */ /* 0x000fe200000f0c15 */
[----:B------:R-:W-:Y:S01]  /*31c0*/  IMAD.IADD R21, R101, 0x1, R109 ;  /* 0x0000000165157824 */ /* 0x000fe200078e026d */
[----:B------:R-:W-:-:S04]  /*31d0*/  LEA R60, P0, R108, R12, 0x1 ;  /* 0x0000000c6c3c7211 */ /* 0x000fc800078008ff */
[----:B------:R-:W-:Y:S01]  /*31e0*/  LEA.HI.X R61, R108, R13, R21, 0x1, P0 ;  /* 0x0000000d6c3d7211 */ /* 0x000fe200000f0c15 */
[----:B0-----:R-:W-:-:S04]  /*31f0*/  IMAD.WIDE.U32 R106, R123, R106, R112 ;  /* 0x0000006a7b6a7225 */ /* 0x001fc800078e0070 */
[----:B------:R-:W-:Y:S01]  /*3200*/  IMAD.IADD R121, R121, 0x1, R107 ;  /* 0x0000000179797824 */ /* 0x000fe200078e026b */
[----:B------:R-:W-:-:S05]  /*3210*/  IADD3 R64, P0, R20, R106, RZ ;  /* 0x0000006a14407210 */ /* 0x000fca0007f1e0ff */
[----:B------:R-:W-:Y:S01]  /*3220*/  IMAD.X R102, R121, 0x1, R103, P0 ;  /* 0x0000000179667824 */ /* 0x000fe200000e0667 */
[----:B------:R-:W-:-:S05]  /*3230*/  IADD3 R20, P0, R8, R106, RZ ;  /* 0x0000006a08147210 */ /* 0x000fca0007f1e0ff */
[----:B------:R-:W-:Y:S01]  /*3240*/  IMAD.X R21, R9, 0x1, R121, P0 ;  /* 0x0000000109157824 */ /* 0x000fe200000e0679 */
[----:B------:R-:W-:Y:S01]  /*3250*/  LEA R8, P0, R64, R12, 0x1 ;  /* 0x0000000c40087211 */ /* 0x000fe200078008ff */
[----:B------:R-:W-:-:S03]  /*3260*/  IMAD.WIDE.U32 R20, R19, R14, R20 ;  /* 0x0000000e13147225 */ /* 0x000fc600078e0014 */
[----:B------:R-:W-:Y:S01]  /*3270*/  LEA.HI.X R9, R64, R13, R102, 0x1, P0 ;  /* 0x0000000d40097211 */ /* 0x000fe200000f0c66 */
[----:B------:R-:W-:Y:S01]  /*3280*/  IMAD.IADD R101, R101, 0x1, R21 ;  /* 0x0000000165657824 */ /* 0x000fe200078e0215 */
[----:B------:R-:W-:-:S04]  /*3290*/  LEA R12, P0, R20, R12, 0x1 ;  /* 0x0000000c140c7211 */ /* 0x000fc800078008ff */
[----:B------:R-:W-:Y:S02]  /*32a0*/  LEA.HI.X R13, R20, R13, R101, 0x1, P0 ;  /* 0x0000000d140d7211 */ /* 0x000fe400000f0c65 */
[----:B------:R-:W-:Y:S02]  /*32b0*/  ISETP.GT.AND P0, PT, R3, RZ, P1 ;  /* 0x000000ff0300720c */ /* 0x000fe40000f04270 */
[----:B------:R-:W-:-:S11]  /*32c0*/  P2R R101, PR, RZ, 0x2 ;  /* 0x00000002ff657803 */ /* 0x000fd60000000000 */
[----:B------:R-:W-:Y:S05]  /*32d0*/  @!P0 BRA `(.L_x_45) ;  /* 0x0000000000048947 */ /* 0x000fea0003800000 */
[----:B------:R0:W5:Y:S02]  /*32e0*/  LDG.E.LTC128B.U16 R114, desc[UR38][R6.64+0x22] ;  /* 0x0000222606727981 */ /* 0x000164000c1e1520 */
.L_x_45:
[----:B------:R-:W-:Y:S05]  /*32f0*/  BSYNC B1 ;  /* 0x0000000000017941 */ /* 0x000fea0003800000 */
.L_x_44:
[----:B-----5:R-:W-:Y:S01]  /*3300*/  IMAD.U32 R14, R114, 0x10000, RZ ;  /* 0x00010000720e7824 */ /* 0x020fe200078e00ff */
[----:B------:R-:W-:Y:S01]  /*3310*/  BSSY B1, `(.L_x_46) ;  /* 0x000000a000017945 */ /* 0x000fe20003800000 */
[----:B------:R-:W-:Y:S02]  /*3320*/  @P0 IMAD.MOV.U32 R20, RZ, RZ, R104 ;  /* 0x000000ffff140224 */ /* 0x000fe400078e0068 */
[----:B------:R-:W-:Y:S01]  /*3330*/  FMUL R14, R14, R89 ;  /* 0x000000590e0e7220 */ /* 0x000fe20000400000 */
[----:B------:R-:W-:-:S03]  /*3340*/  @P0 IMAD.MOV.U32 R21, RZ, RZ, R105 ;  /* 0x000000ffff150224 */ /* 0x000fc600078e0069 */
[----:B------:R-:W-:-:S05]  /*3350*/  FFMA R14, R65, R88, R14 ;  /* 0x00000058410e7223 */ /* 0x000fca000000000e */
[----:B------:R-:W-:-:S05]  /*3360*/  F2FP.BF16.F32.PACK_AB R14, RZ, R14 ;  /* 0x0000000eff0e723e */ /* 0x000fca00000010ff */
[----:B------:R0:W-:Y:S01]  /*3370*/  @P0 STG.E.U16 desc[UR38][R20.64+0x22], R14 ;  /* 0x0000220e14000986 */ /* 0x0001e2000c101526 */
[----:B------:R-:W-:-:S13]  /*3380*/  ISETP.GT.AND P0, PT, R3, 0x8, P2 ;  /* 0x000000080300780c */ /* 0x000fda0001704270 */
[----:B0-----:R-:W-:Y:S05]  /*3390*/  @!P0 BRA `(.L_x_47) ;  /* 0x0000000000048947 */ /* 0x001fea0003800000 */
[----:B------:R0:W5:Y:S02]  /*33a0*/  LDG.E.LTC128B.U16 R114, desc[UR38][R56.64+0x20] ;  /* 0x0000202638727981 */ /* 0x000164000c1e1520 */
.L_x_47:
[----:B------:R-:W-:Y:S05]  /*33b0*/  BSYNC B1 ;  /* 0x0000000000017941 */ /* 0x000fea0003800000 */
.L_x_46:
[----:B-----5:R-:W-:Y:S01]  /*33c0*/  IMAD.U32 R14, R114, 0x10000, RZ ;  /* 0x00010000720e7824 */ /* 0x020fe200078e00ff */
[----:B------:R-:W-:Y:S03]  /*33d0*/  BSSY B1, `(.L_x_48) ;  /* 0x0000008000017945 */ /* 0x000fe60003800000 */
[----:B------:R-:W-:-:S04]  /*33e0*/  FMUL R19, R14, R89 ;  /* 0x000000590e137220 */ /* 0x000fc80000400000 */
[----:B------:R-:W-:-:S05]  /*33f0*/  FFMA R19, R66, R88, R19 ;  /* 0x0000005842137223 */ /* 0x000fca0000000013 */
[----:B------:R-:W-:-:S05]  /*3400*/  F2FP.BF16.F32.PACK_AB R19, RZ, R19 ;  /* 0x00000013ff13723e */ /* 0x000fca00000010ff */
[----:B------:R0:W-:Y:S01]  /*3410*/  @P0 STG.E.U16 desc[UR38][R58.64+0x20], R19 ;  /* 0x000020133a000986 */ /* 0x0001e2000c101526 */
[----:B------:R-:W-:-:S13]  /*3420*/  ISETP.GT.AND P0, PT, R3, 0x8, P1 ;  /* 0x000000080300780c */ /* 0x000fda0000f04270 */
[----:B0-----:R-:W-:Y:S05]  /*3430*/  @!P0 BRA `(.L_x_49) ;  /* 0x0000000000048947 */ /* 0x001fea0003800000 */
[----:B------:R0:W5:Y:S02]  /*3440*/  LDG.E.LTC128B.U16 R114, desc[UR38][R56.64+0x22] ;  /* 0x0000222638727981 */ /* 0x000164000c1e1520 */
.L_x_49:
[----:B------:R-:W-:Y:S05]  /*3450*/  BSYNC B1 ;  /* 0x0000000000017941 */ /* 0x000fea0003800000 */
.L_x_48:
[----:B-----5:R-:W-:Y:S01]  /*3460*/  IMAD.U32 R14, R114, 0x10000, RZ ;  /* 0x00010000720e7824 */ /* 0x020fe200078e00ff */
[----:B------:R-:W-:Y:S01]  /*3470*/  ISETP.GT.AND P2, PT, R4, 0x18, PT ;  /* 0x000000180400780c */ /* 0x000fe20003f44270 */
[----:B------:R-:W-:Y:S02]  /*3480*/  BSSY B1, `(.L_x_50) ;  /* 0x0000009000017945 */ /* 0x000fe40003800000 */
[----:B------:R-:W-:Y:S01]  /*3490*/  FMUL R14, R14, R89 ;  /* 0x000000590e0e7220 */ /* 0x000fe20000400000 */
[----:B------:R-:W-:-:S03]  /*34a0*/  P2R R102, PR, RZ, 0x4 ;  /* 0x00000004ff667803 */ /* 0x000fc60000000000 */
[----:B------:R-:W-:-:S05]  /*34b0*/  FFMA R14, R67, R88, R14 ;  /* 0x00000058430e7223 */ /* 0x000fca000000000e */
[----:B------:R-:W-:-:S05]  /*34c0*/  F2FP.BF16.F32.PACK_AB R14, RZ, R14 ;  /* 0x0000000eff0e723e */ /* 0x000fca00000010ff */
[----:B------:R0:W-:Y:S01]  /*34d0*/  @P0 STG.E.U16 desc[UR38][R58.64+0x22], R14 ;  /* 0x0000220e3a000986 */ /* 0x0001e2000c101526 */
[----:B------:R-:W-:-:S13]  /*34e0*/  ISETP.GT.AND P0, PT, R3, RZ, P2 ;  /* 0x000000ff0300720c */ /* 0x000fda0001704270 */
[----:B0-----:R-:W-:Y:S05]  /*34f0*/  @!P0 BRA `(.L_x_51) ;  /* 0x0000000000048947 */ /* 0x001fea0003800000 */
[----:B------:R0:W5:Y:S02]  /*3500*/  LDG.E.LTC128B.U16 R114, desc[UR38][R6.64+0x30] ;  /* 0x0000302606727981 */ /* 0x000164000c1e1520 */
.L_x_51:
[----:B------:R-:W-:Y:S05]  /*3510*/  BSYNC B1 ;  /* 0x0000000000017941 */ /* 0x000fea0003800000 */
.L_x_50:
[----:B-----5:R-:W-:Y:S01]  /*3520*/  IMAD.U32 R14, R114, 0x10000, RZ ;  /* 0x00010000720e7824 */ /* 0x020fe200078e00ff */
[----:B------:R-:W-:Y:S01]  /*3530*/  ISETP.GT.AND P1, PT, R4, 0x19, PT ;  /* 0x000000190400780c */ /* 0x000fe20003f24270 */
[----:B------:R-:W-:Y:S01]  /*3540*/  @P0 IMAD.MOV.U32 R20, RZ, RZ, R104 ;  /* 0x000000ffff140224 */ /* 0x000fe200078e0068 */
[----:B------:R-:W-:Y:S01]  /*3550*/  BSSY B1, `(.L_x_52) ;  /* 0x000000a000017945 */ /* 0x000fe20003800000 */
[----:B------:R-:W-:Y:S01]  /*3560*/  FMUL R19, R14, R89 ;  /* 0x000000590e137220 */ /* 0x000fe20000400000 */
[----:B------:R-:W-:-:S03]  /*3570*/  @P0 IMAD.MOV.U32 R21, RZ, RZ, R105 ;  /* 0x000000ffff150224 */ /* 0x000fc600078e0069 */
[----:B------:R-:W-:Y:S01]  /*3580*/  FFMA R19, R68, R88, R19 ;  /* 0x0000005844137223 */ /* 0x000fe20000000013 */
[----:B------:R-:W-:-:S04]  /*3590*/  P2R R68, PR, RZ, 0x2 ;  /* 0x00000002ff447803 */ /* 0x000fc80000000000 */
[----:B------:R-:W-:-:S05]  /*35a0*/  F2FP.BF16.F32.PACK_AB R19, RZ, R19 ;  /* 0x00000013ff13723e */ /* 0x000fca00000010ff */
[----:B------:R0:W-:Y:S01]  /*35b0*/  @P0 STG.E.U16 desc[UR38][R20.64+0x30], R19 ;  /* 0x0000301314000986 */ /* 0x0001e2000c101526 */
[----:B------:R-:W-:-:S13]  /*35c0*/  ISETP.GT.AND P0, PT, R3, RZ, P1 ;  /* 0x000000ff0300720c */ /* 0x000fda0000f04270 */
[----:B0-----:R-:W-:Y:S05]  /*35d0*/  @!P0 BRA `(.L_x_53) ;  /* 0x0000000000048947 */ /* 0x001fea0003800000 */
[----:B------:R0:W5:Y:S02]  /*35e0*/  LDG.E.LTC128B.U16 R114, desc[UR38][R6.64+0x32] ;  /* 0x0000322606727981 */ /* 0x000164000c1e1520 */
.L_x_53:
[----:B------:R-:W-:Y:S05]  /*35f0*/  BSYNC B1 ;  /* 0x0000000000017941 */ /* 0x000fea0003800000 */
.L_x_52:
        /* <DEDUP_REMOVED lines=11> */
.L_x_55:
[----:B------:R-:W-:Y:S05]  /*36b0*/  BSYNC B1 ;  /* 0x0000000000017941 */ /* 0x000fea0003800000 */
.L_x_54:
        /* <DEDUP_REMOVED lines=9> */
.L_x_57:
[----:B------:R-:W-:Y:S05]  /*3750*/  BSYNC B1 ;  /* 0x0000000000017941 */ /* 0x000fea0003800000 */
.L_x_56:
        /* <DEDUP_REMOVED lines=11> */
.L_x_59:
[----:B------:R-:W-:Y:S05]  /*3810*/  BSYNC B1 ;  /* 0x0000000000017941 */ /* 0x000fea0003800000 */
.L_x_58:
[----:B-----5:R-:W-:Y:S01]  /*3820*/  IMAD.U32 R14, R114, 0x10000, RZ ;  /* 0x00010000720e7824 */ /* 0x020fe200078e00ff */
[----:B------:R-:W-:Y:S01]  /*3830*/  ISETP.GT.AND P1, PT, R4, 0x21, PT ;  /* 0x000000210400780c */ /* 0x000fe20003f24270 */
[----:B------:R-:W-:Y:S01]  /*3840*/  @P0 IMAD.MOV.U32 R20, RZ, RZ, R104 ;  /* 0x000000ffff140224 */ /* 0x000fe200078e0068 */
[----:B------:R-:W-:Y:S01]  /*3850*/  BSSY B1, `(.L_x_60) ;  /* 0x000000a000017945 */ /* 0x000fe20003800000 */
[----:B------:R-:W-:Y:S01]  /*3860*/  FMUL R19, R14, R89 ;  /* 0x000000590e137220 */ /* 0x000fe20000400000 */
[----:B------:R-:W-:Y:S01]  /*3870*/  @P0 IMAD.MOV.U32 R21, RZ, RZ, R105 ;  /* 0x000000ffff150224 */ /* 0x000fe200078e0069 */
[----:B------:R-:W-:Y:S02]  /*3880*/  P2R R70, PR, RZ, 0x2 ;  /* 0x00000002ff467803 */ /* 0x000fe40000000000 */
[----:B------:R-:W-:-:S05]  /*3890*/  FFMA R19, R72, R88, R19 ;  /* 0x0000005848137223 */ /* 0x000fca0000000013 */
[----:B------:R-:W-:-:S05]  /*38a0*/  F2FP.BF16.F32.PACK_AB R19, RZ, R19 ;  /* 0x00000013ff13723e */ /* 0x000fca00000010ff */
[----:B------:R0:W-:Y:S01]  /*38b0*/  @P0 STG.E.U16 desc[UR38][R20.64+0x40], R19 ;  /* 0x0000401314000986 */ /* 0x0001e2000c101526 */
[----:B------:R-:W-:-:S13]  /*38c0*/  ISETP.GT.AND P0, PT, R3, RZ, P1 ;  /* 0x000000ff0300720c */ /* 0x000fda0000f04270 */
[----:B0-----:R-:W-:Y:S05]  /*38d0*/  @!P0 BRA `(.L_x_61) ;  /* 0x0000000000048947 */ /* 0x001fea0003800000 */
[----:B------:R0:W5:Y:S02]  /*38e0*/  LDG.E.LTC128B.U16 R114, desc[UR38][R6.64+0x42] ;  /* 0x0000422606727981 */ /* 0x000164000c1e1520 */
.L_x_61:
[----:B------:R-:W-:Y:S05]  /*38f0*/  BSYNC B1 ;  /* 0x0000000000017941 */ /* 0x000fea0003800000 */
.L_x_60:
        /* <DEDUP_REMOVED lines=11> */
.L_x_63:
[----:B------:R-:W-:Y:S05]  /*39b0*/  BSYNC B1 ;  /* 0x0000000000017941 */ /* 0x000fea0003800000 */
.L_x_62:
        /* <DEDUP_REMOVED lines=9> */
.L_x_65:
[----:B------:R-:W-:Y:S05]  /*3a50*/  BSYNC B1 ;  /* 0x0000000000017941 */ /* 0x000fea0003800000 */
.L_x_64:
        /* <DEDUP_REMOVED lines=11> */
.L_x_67:
[----:B------:R-:W-:Y:S05]  /*3b10*/  BSYNC B1 ;  /* 0x0000000000017941 */ /* 0x000fea0003800000 */
.L_x_66:
        /* <DEDUP_REMOVED lines=13> */
.L_x_69:
[----:B------:R-:W-:Y:S05]  /*3bf0*/  BSYNC B1 ;  /* 0x0000000000017941 */ /* 0x000fea0003800000 */
.L_x_68:
        /* <DEDUP_REMOVED lines=11> */
.L_x_71:
[----:B------:R-:W-:Y:S05]  /*3cb0*/  BSYNC B1 ;  /* 0x0000000000017941 */ /* 0x000fea0003800000 */
.L_x_70:
        /* <DEDUP_REMOVED lines=9> */
.L_x_73:
[----:B------:R-:W-:Y:S05]  /*3d50*/  BSYNC B1 ;  /* 0x0000000000017941 */ /* 0x000fea0003800000 */
.L_x_72:
[----:B-----5:R-:W-:Y:S01]  /*3d60*/  IMAD.U32 R14, R114, 0x10000, RZ ;  /* 0x00010000720e7824 */ /* 0x020fe200078e00ff */
[----:B------:R-:W-:Y:S01]  /*3d70*/  ISETP.GT.AND P3, PT, R4, 0x30, PT ;  /* 0x000000300400780c */ /* 0x000fe20003f64270 */
[----:B------:R-:W-:Y:S02]  /*3d80*/  BSSY B1, `(.L_x_74) ;  /* 0x0000008000017945 */ /* 0x000fe40003800000 */
[----:B------:R-:W-:-:S04]  /*3d90*/  FMUL R14, R14, R89 ;  /* 0x000000590e0e7220 */ /* 0x000fc80000400000 */
[----:B------:R-:W-:-:S05]  /*3da0*/  FFMA R14, R79, R88, R14 ;  /* 0x000000584f0e7223 */ /* 0x000fca000000000e */
[----:B------:R-:W-:-:S05]  /*3db0*/  F2FP.BF16.F32.PACK_AB R14, RZ, R14 ;  /* 0x0000000eff0e723e */ /* 0x000fca00000010ff */
[----:B------:R0:W-:Y:S01]  /*3dc0*/  @P0 STG.E.U16 desc[UR38][R58.64+0x52], R14 ;  /* 0x0000520e3a000986 */ /* 0x0001e2000c101526 */
[----:B------:R-:W-:-:S13]  /*3dd0*/  ISETP.GT.AND P0, PT, R3, RZ, P3 ;  /* 0x000000ff0300720c */ /* 0x000fda0001f04270 */
[----:B0-----:R-:W-:Y:S05]  /*3de0*/  @!P0 BRA `(.L_x_75) ;  /* 0x0000000000048947 */ /* 0x001fea0003800000 */
[----:B------:R0:W5:Y:S02]  /*3df0*/  LDG.E.LTC128B.U16 R114, desc[UR38][R6.64+0x60] ;  /* 0x0000602606727981 */ /* 0x000164000c1e1520 */
.L_x_75:
[----:B------:R-:W-:Y:S05]  /*3e00*/  BSYNC B1 ;  /* 0x0000000000017941 */ /* 0x000fea0003800000 */
.L_x_74:
[----:B-----5:R-:W-:Y:S01]  /*3e10*/  IMAD.U32 R14, R114, 0x10000, RZ ;  /* 0x00010000720e7824 */ /* 0x020fe200078e00ff */
[----:B------:R-:W-:Y:S01]  /*3e20*/  ISETP.GT.AND P2, PT, R4, 0x31, PT ;  /* 0x000000310400780c */ /* 0x000fe20003f44270 */
[----:B------:R-:W-:Y:S01]  /*3e30*/  @P0 IMAD.MOV.U32 R20, RZ, RZ, R104 ;  /* 0x000000ffff140224 */ /* 0x000fe200078e0068 */
[----:B------:R-:W-:Y:S01]  /*3e40*/  BSSY B1, `(.L_x_76) ;  /* 0x0000009000017945 */ /* 0x000fe20003800000 */
[----:B------:R-:W-:Y:S01]  /*3e50*/  FMUL R19, R14, R89 ;  /* 0x000000590e137220 */ /* 0x000fe20000400000 */
[----:B------:R-:W-:-:S03]  /*3e60*/  @P0 IMAD.MOV.U32 R21, RZ, RZ, R105 ;  /* 0x000000ffff150224 */ /* 0x000fc600078e0069 */
[----:B------:R-:W-:-:S05]  /*3e70*/  FFMA R19, R80, R88, R19 ;  /* 0x0000005850137223 */ /* 0x000fca0000000013 */
[----:B------:R-:W-:-:S05]  /*3e80*/  F2FP.BF16.F32.PACK_AB R19, RZ, R19 ;  /* 0x00000013ff13723e */ /* 0x000fca00000010ff */
[----:B------:R0:W-:Y:S01]  /*3e90*/  @P0 STG.E.U16 desc[UR38][R20.64+0x60], R19 ;  /* 0x0000601314000986 */ /* 0x0001e2000c101526 */
[----:B------:R-:W-:-:S13]  /*3ea0*/  ISETP.GT.AND P0, PT, R3, RZ, P2 ;  /* 0x000000ff0300720c */ /* 0x000fda0001704270 */
[----:B0-----:R-:W-:Y:S05]  /*3eb0*/  @!P0 BRA `(.L_x_77) ;  /* 0x0000000000048947 */ /* 0x001fea0003800000 */
[----:B------:R0:W5:Y:S02]  /*3ec0*/  LDG.E.LTC128B.U16 R114, desc[UR38][R6.64+0x62] ;  /* 0x0000622606727981 */ /* 0x000164000c1e1520 */
.L_x_77:
[----:B------:R-:W-:Y:S05]  /*3ed0*/  BSYNC B1 ;  /* 0x0000000000017941 */ /* 0x000fea0003800000 */
.L_x_76:
        /* <DEDUP_REMOVED lines=11> */
.L_x_79:
[----:B------:R-:W-:Y:S05]  /*3f90*/  BSYNC B1 ;  /* 0x0000000000017941 */ /* 0x000fea0003800000 */
.L_x_78:
        /* <DEDUP_REMOVED lines=9> */
.L_x_81:
[----:B------:R-:W-:Y:S05]  /*4030*/  BSYNC B1 ;  /* 0x0000000000017941 */ /* 0x000fea0003800000 */
.L_x_80:
        /* <DEDUP_REMOVED lines=10> */
.L_x_83:
[----:B------:R-:W-:Y:S05]  /*40e0*/  BSYNC B1 ;  /* 0x0000000000017941 */ /* 0x000fea0003800000 */
.L_x_82:
        /* <DEDUP_REMOVED lines=8> */
[----:B------:R-:W-:-:S05]  /*4170*/  IADD3 R20, P0, R15, R110, RZ ;  /* 0x0000006e0f147210 */ /* 0x000fca0007f1e0ff */
[----:B------:R-:W-:Y:S01]  /*4180*/  IMAD.X R21, R5, 0x1, R111, P0 ;  /* 0x0000000105157824 */ /* 0x000fe200000e066f */
[----:B------:R-:W-:-:S05]  /*4190*/  IADD3 R64, P0, R15, R110, RZ ;  /* 0x0000006e0f407210 */ /* 0x000fca0007f1e0ff */
[----:B------:R-:W-:Y:S01]  /*41a0*/  IMAD.X R65, R5, 0x1, R111, P0 ;  /* 0x0000000105417824 */ /* 0x000fe200000e066f */
[----:B------:R-:W-:-:S05]  /*41b0*/  IADD3 R14, P0, R15, R104, RZ ;  /* 0x000000680f0e7210 */ /* 0x000fca0007f1e0ff */
[----:B------:R-:W-:Y:S01]  /*41c0*/  IMAD.X R15, R5, 0x1, R105, P0 ;  /* 0x00000001050f7824 */ /* 0x000fe200000e0669 */
[----:B------:R-:W-:-:S04]  /*41d0*/  ISETP.GT.AND P0, PT, R4, 0x39, PT ;  /* 0x000000390400780c */ /* 0x000fc80003f04270 */
[----:B------:R-:W-:-:S13]  /*41e0*/  ISETP.GT.AND P4, PT, R3, RZ, P0 ;  /* 0x000000ff0300720c */ /* 0x000fda0000784270 */
[----:B0-----:R-:W-:Y:S05]  /*41f0*/  @!P4 BRA `(.L_x_85) ;  /* 0x000000000004c947 */ /* 0x001fea0003800000 */
[----:B------:R0:W5:Y:S02]  /*4200*/  LDG.E.LTC128B.U16 R114, desc[UR38][R6.64+0x72] ;  /* 0x0000722606727981 */ /* 0x000164000c1e1520 */
.L_x_85:
[----:B------:R-:W-:Y:S05]  /*4210*/  BSYNC B1 ;  /* 0x0000000000017941 */ /* 0x000fea0003800000 */
.L_x_84:
        /* <DEDUP_REMOVED lines=9> */
.L_x_87:
[----:B------:R-:W-:Y:S05]  /*42b0*/  BSYNC B1 ;  /* 0x0000000000017941 */ /* 0x000fea0003800000 */
.L_x_86:
        /* <DEDUP_REMOVED lines=9> */
.L_x_89:
[----:B------:R-:W-:Y:S05]  /*4350*/  BSYNC B1 ;  /* 0x0000000000017941 */ /* 0x000fea0003800000 */
.L_x_88:
[----:B-----5:R-:W-:-:S04]  /*4360*/  IMAD.U32 R4, R114, 0x10000, RZ ;  /* 0x0001000072047824 */ /* 0x020fc800078e00ff */
[----:B------:R-:W-:-:S04]  /*4370*/  FMUL R4, R4, R89 ;  /* 0x0000005904047220 */ /* 0x000fc80000400000 */
[----:B------:R-:W-:-:S05]  /*4380*/  FFMA R4, R87, R88, R4 ;  /* 0x0000005857047223 */ /* 0x000fca0000000004 */
[----:B------:R-:W-:-:S04]  /*4390*/  F2FP.BF16.F32.PACK_AB R4, RZ, R4 ;  /* 0x00000004ff04723e */ /* 0x000fc800000010ff */
[----:B-1-34-:R-:W-:-:S05]  /*43a0*/  PRMT R6, R4, 0x7610, R6 ;  /* 0x0000761004067816 */ /* 0x01afca0000000006 */
[----:B------:R1:W-:Y:S01]  /*43b0*/  @P4 STG.E.U16 desc[UR38][R58.64+0x72], R6 ;  /* 0x000072063a004986 */ /* 0x0003e2000c101526 */
[----:B------:R-:W-:-:S13]  /*43c0*/  ISETP.GT.AND P4, PT, R3, 0x80, P6 ;  /* 0x000000800300780c */ /* 0x000fda0003784270 */
[----:B------:R-:W3:Y:S01]  /*43d0*/  @P4 LDG.E.LTC128B.U16 R114, desc[UR38][R62.64] ;  /* 0x000000263e724981 */ /* 0x000ee2000c1e1520 */
[----:B------:R-:W-:Y:S01]  /*43e0*/  BSSY B1, `(.L_x_90) ;  /* 0x000000a000017945 */ /* 0x000fe20003800000 */
[----:B---3--:R-:W-:-:S04]  /*43f0*/  IMAD.U32 R4, R114, 0x10000, RZ ;  /* 0x0001000072047824 */ /* 0x008fc800078e00ff */
[----:B------:R-:W-:-:S04]  /*4400*/  FMUL R5, R4, R89 ;  /* 0x0000005904057220 */ /* 0x000fc80000400000 */
[----:B------:R-:W-:-:S05]  /*4410*/  FFMA R5, R24, R88, R5 ;  /* 0x0000005818057223 */ /* 0x000fca0000000005 */
[----:B------:R-:W-:-:S05]  /*4420*/  F2FP.BF16.F32.PACK_AB R5, RZ, R5 ;  /* 0x00000005ff05723e */ /* 0x000fca00000010ff */
[----:B------:R1:W-:Y:S01]  /*4430*/  @P4 STG.E.U16 desc[UR38][R14.64], R5 ;  /* 0x000000050e004986 */ /* 0x0003e2000c101526 */
[----:B------:R-:W-:-:S04]  /*4440*/  ISETP.NE.AND P4, PT, R117, RZ, PT ;  /* 0x000000ff7500720c */ /* 0x000fc80003f85270 */
[----:B------:R-:W-:-:S13]  /*4450*/  ISETP.GT.AND P4, PT, R3, 0x80, P4 ;  /* 0x000000800300780c */ /* 0x000fda0002784270 */
[----:B-1----:R-:W-:Y:S05]  /*4460*/  @!P4 BRA `(.L_x_91) ;  /* 0x000000000004c947 */ /* 0x002fea0003800000 */
[----:B------:R1:W5:Y:S02]  /*4470*/  LDG.E.LTC128B.U16 R114, desc[UR38][R60.64+0x2] ;  /* 0x000002263c727981 */ /* 0x000364000c1e1520 */
.L_x_91:
[----:B------:R-:W-:Y:S05]  /*4480*/  BSYNC B1 ;  /* 0x0000000000017941 */ /* 0x000fea0003800000 */
.L_x_90:
[----:B-----5:R-:W-:Y:S01]  /*4490*/  IMAD.U32 R4, R114, 0x10000, RZ ;  /* 0x0001000072047824 */ /* 0x020fe200078e00ff */
[----:B------:R-:W-:Y:S01]  /*44a0*/  ISETP.GT.AND P6, PT, R3, 0x88, P6 ;  /* 0x000000880300780c */ /* 0x000fe200037c4270 */
[----:B------:R-:W-:Y:S01]  /*44b0*/  @P4 IMAD.MOV.U32 R5, RZ, RZ, R15 ;  /* 0x000000ffff054224 */ /* 0x000fe200078e000f */
[----:B------:R-:W-:Y:S01]  /*44c0*/  BSSY B1, `(.L_x_92) ;  /* 0x0000009000017945 */ /* 0x000fe20003800000 */
[----:B------:R-:W-:-:S04]  /*44d0*/  FMUL R4, R4, R89 ;  /* 0x0000005904047220 */ /* 0x000fc80000400000 */
[----:B------:R-:W-:-:S05]  /*44e0*/  FFMA R4, R25, R88, R4 ;  /* 0x0000005819047223 */ /* 0x000fca0000000004 */
[----:B------:R-:W-:-:S04]  /*44f0*/  F2FP.BF16.F32.PACK_AB R4, RZ, R4 ;  /* 0x00000004ff04723e */ /* 0x000fc800000010ff */
[----:B------:R-:W-:Y:S01]  /*4500*/  PRMT R6, R4, 0x7610, R6 ;  /* 0x0000761004067816 */ /* 0x000fe20000000006 */
[----:B------:R-:W-:-:S05]  /*4510*/  @P4 IMAD.MOV.U32 R4, RZ, RZ, R14 ;  /* 0x000000ffff044224 */ /* 0x000fca00078e000e */
[----:B------:R3:W-:Y:S01]  /*4520*/  @P4 STG.E.U16 desc[UR38][R4.64+0x2], R6 ;  /* 0x0000020604004986 */ /* 0x0007e2000c101526 */
[----:B------:R-:W-:Y:S05]  /*4530*/  @!P6 BRA `(.L_x_93) ;  /* 0x000000000004e947 */ /* 0x000fea0003800000 */
[----:B------:R4:W5:Y:S02]  /*4540*/  LDG.E.LTC128B.U16 R114, desc[UR38][R8.64] ;  /* 0x0000002608727981 */ /* 0x000964000c1e1520 */
.L_x_93:
[----:B------:R-:W-:Y:S05]  /*4550*/  BSYNC B1 ;  /* 0x0000000000017941 */ /* 0x000fea0003800000 */
.L_x_92:
[----:B---3-5:R-:W-:Y:S01]  /*4560*/  IMAD.U32 R4, R114, 0x10000, RZ ;  /* 0x0001000072047824 */ /* 0x028fe200078e00ff */
[----:B------:R-:W-:Y:S01]  /*4570*/  ISETP.NE.AND P4, PT, R117, RZ, PT ;  /* 0x000000ff7500720c */ /* 0x000fe20003f85270 */
[----:B------:R-:W-:Y:S02]  /*4580*/  BSSY B1, `(.L_x_94) ;  /* 0x0000008000017945 */ /* 0x000fe40003800000 */
[----:B------:R-:W-:Y:S01]  /*4590*/  FMUL R5, R4, R89 ;  /* 0x0000005904057220 */ /* 0x000fe20000400000 */
[----:B------:R-:W-:-:S03]  /*45a0*/  ISETP.GT.AND P4, PT, R3, 0x88, P4 ;  /* 0x000000880300780c */ /* 0x000fc60002784270 */
[----:B------:R-:W-:-:S05]  /*45b0*/  FFMA R5, R26, R88, R5 ;  /* 0x000000581a057223 */ /* 0x000fca0000000005 */
[----:B------:R-:W-:-:S05]  /*45c0*/  F2FP.BF16.F32.PACK_AB R5, RZ, R5 ;  /* 0x00000005ff05723e */ /* 0x000fca00000010ff */
[----:B------:R3:W-:Y:S01]  /*45d0*/  @P6 STG.E.U16 desc[UR38][R20.64], R5 ;  /* 0x0000000514006986 */ /* 0x0007e2000c101526 */
[----:B------:R-:W-:Y:S05]  /*45e0*/  @!P4 BRA `(.L_x_95) ;  /* 0x000000000004c947 */ /* 0x000fea0003800000 */
[----:B------:R0:W5:Y:S02]  /*45f0*/  LDG.E.LTC128B.U16 R114, desc[UR38][R12.64+0x2] ;  /* 0x000002260c727981 */ /* 0x000164000c1e1520 */
.L_x_95:
[----:B------:R-:W-:Y:S05]  /*4600*/  BSYNC B1 ;  /* 0x0000000000017941 */ /* 0x000fea0003800000 */
.L_x_94:
[----:B-----5:R-:W-:Y:S01]  /*4610*/  IMAD.U32 R4, R114, 0x10000, RZ ;  /* 0x0001000072047824 */ /* 0x020fe200078e00ff */
[----:B------:R-:W-:Y:S01]  /*4620*/  ISETP.NE.AND P6, PT, R115, RZ, PT ;  /* 0x000000ff7300720c */ /* 0x000fe20003fc5270 */
[----:B------:R-:W-:Y:S02]  /*4630*/  BSSY B1, `(.L_x_96) ;  /* 0x0000008000017945 */ /* 0x000fe40003800000 */
[----:B------:R-:W-:-:S04]  /*4640*/  FMUL R4, R4, R89 ;  /* 0x0000005904047220 */ /* 0x000fc80000400000 */
[----:B------:R-:W-:-:S05]  /*4650*/  FFMA R4, R27, R88, R4 ;  /* 0x000000581b047223 */ /* 0x000fca0000000004 */
[----:B------:R-:W-:-:S05]  /*4660*/  F2FP.BF16.F32.PACK_AB R4, RZ, R4 ;  /* 0x00000004ff04723e */ /* 0x000fca00000010ff */
[----:B------:R0:W-:Y:S01]  /*4670*/  @P4 STG.E.U16 desc[UR38][R64.64+0x2], R4 ;  /* 0x0000020440004986 */ /* 0x0001e2000c101526 */
[----:B------:R-:W-:-:S13]  /*4680*/  ISETP.GT.AND P4, PT, R3, 0x80, P6 ;  /* 0x000000800300780c */ /* 0x000fda0003784270 */
[----:B0-----:R-:W-:Y:S05]  /*4690*/  @!P4 BRA `(.L_x_97) ;  /* 0x000000000004c947 */ /* 0x001fea0003800000 */
[----:B------:R0:W5:Y:S02]  /*46a0*/  LDG.E.LTC128B.U16 R114, desc[UR38][R60.64+0x10] ;  /* 0x000010263c727981 */ /* 0x000164000c1e1520 */
.L_x_97:
[----:B------:R-:W-:Y:S05]  /*46b0*/  BSYNC B1 ;  /* 0x0000000000017941 */ /* 0x000fea0003800000 */
.L_x_96:
[----:B-----5:R-:W-:Y:S01]  /*46c0*/  IMAD.U32 R4, R114, 0x10000, RZ ;  /* 0x0001000072047824 */ /* 0x020fe200078e00ff */
[----:B------:R-:W-:Y:S01]  /*46d0*/  ISETP.NE.AND P6, PT, R118, RZ, PT ;  /* 0x000000ff7600720c */ /* 0x000fe20003fc5270 */
[----:B------:R-:W-:Y:S02]  /*46e0*/  BSSY B1, `(.L_x_98) ;  /* 0x000000b000017945 */ /* 0x000fe40003800000 */
[----:B---3--:R-:W-:Y:S01]  /*46f0*/  FMUL R5, R4, R89 ;  /* 0x0000005904057220 */ /* 0x008fe20000400000 */
[----:B------:R-:W-:-:S03]  /*4700*/  @P4 IMAD.MOV.U32 R4, RZ, RZ, R14 ;  /* 0x000000ffff044224 */ /* 0x000fc600078e000e */
[----:B------:R-:W-:-:S05]  /*4710*/  FFMA R5, R28, R88, R5 ;  /* 0x000000581c057223 */ /* 0x000fca0000000005 */
[----:B------:R-:W-:-:S04]  /*4720*/  F2FP.BF16.F32.PACK_AB R5, RZ, R5 ;  /* 0x00000005ff05723e */ /* 0x000fc800000010ff */
[----:B------:R-:W-:Y:S01]  /*4730*/  PRMT R6, R5, 0x7610, R6 ;  /* 0x0000761005067816 */ /* 0x000fe20000000006 */
[----:B------:R-:W-:-:S05]  /*4740*/  @P4 IMAD.MOV.U32 R5, RZ, RZ, R15 ;  /* 0x000000ffff054224 */ /* 0x000fca00078e000f */
[----:B------:R3:W-:Y:S01]  /*4750*/  @P4 STG.E.U16 desc[UR38][R4.64+0x10], R6 ;  /* 0x0000100604004986 */ /* 0x0007e2000c101526 */
[----:B------:R-:W-:-:S13]  /*4760*/  ISETP.GT.AND P4, PT, R3, 0x80, P6 ;  /* 0x000000800300780c */ /* 0x000fda0003784270 */
[----:B---3--:R-:W-:Y:S05]  /*4770*/  @!P4 BRA `(.L_x_99) ;  /* 0x000000000004c947 */ /* 0x008fea0003800000 */
[----:B------:R3:W5:Y:S02]  /*4780*/  LDG.E.LTC128B.U16 R114, desc[UR38][R60.64+0x12] ;  /* 0x000012263c727981 */ /* 0x000764000c1e1520 */
.L_x_99:
[----:B------:R-:W-:Y:S05]  /*4790*/  BSYNC B1 ;  /* 0x0000000000017941 */ /* 0x000fea0003800000 */
.L_x_98:
[----:B-----5:R-:W-:Y:S01]  /*47a0*/  IMAD.U32 R4, R114, 0x10000, RZ ;  /* 0x0001000072047824 */ /* 0x020fe200078e00ff */
[----:B------:R-:W-:Y:S01]  /*47b0*/  BSSY B1, `(.L_x_100) ;  /* 0x000000c000017945 */ /* 0x000fe20003800000 */
[----:B------:R-:W-:Y:S02]  /*47c0*/  @P4 IMAD.MOV.U32 R5, RZ, RZ, R15 ;  /* 0x000000ffff054224 */ /* 0x000fe400078e000f */
[----:B------:R-:W-:-:S04]  /*47d0*/  FMUL R4, R4, R89 ;  /* 0x0000005904047220 */ /* 0x000fc80000400000 */
[----:B------:R-:W-:-:S05]  /*47e0*/  FFMA R4, R29, R88, R4 ;  /* 0x000000581d047223 */ /* 0x000fca0000000004 */
[----:B------:R-:W-:-:S04]  /*47f0*/  F2FP.BF16.F32.PACK_AB R4, RZ, R4 ;  /* 0x00000004ff04723e */ /* 0x000fc800000010ff */
[----:B------:R-:W-:Y:S01]  /*4800*/  PRMT R6, R4, 0x7610, R6 ;  /* 0x0000761004067816 */ /* 0x000fe20000000006 */
[----:B------:R-:W-:-:S05]  /*4810*/  @P4 IMAD.MOV.U32 R4, RZ, RZ, R14 ;  /* 0x000000ffff044224 */ /* 0x000fca00078e000e */
[----:B------:R0:W-:Y:S01]  /*4820*/  @P4 STG.E.U16 desc[UR38][R4.64+0x12], R6 ;  /* 0x0000120604004986 */ /* 0x0001e2000c101526 */
[----:B------:R-:W-:-:S04]  /*4830*/  ISETP.NE.AND P4, PT, R115, RZ, PT ;  /* 0x000000ff7300720c */ /* 0x000fc80003f85270 */
[----:B------:R-:W-:-:S13]  /*4840*/  ISETP.GT.AND P4, PT, R3, 0x88, P4 ;  /* 0x000000880300780c */ /* 0x000fda0002784270 */
[----:B0-----:R-:W-:Y:S05]  /*4850*/  @!P4 BRA `(.L_x_101) ;  /* 0x000000000004c947 */ /* 0x001fea0003800000 */
[----:B------:R0:W5:Y:S02]  /*4860*/  LDG.E.LTC128B.U16 R114, desc[UR38][R12.64+0x10] ;  /* 0x000010260c727981 */ /* 0x000164000c1e1520 */
.L_x_101:
[----:B------:R-:W-:Y:S05]  /*4870*/  BSYNC B1 ;  /* 0x0000000000017941 */ /* 0x000fea0003800000 */
.L_x_100:
        /* <DEDUP_REMOVED lines=9> */
.L_x_103:
[----:B------:R-:W-:Y:S05]  /*4910*/  BSYNC B1 ;  /* 0x0000000000017941 */ /* 0x000fea0003800000 */
.L_x_102:
[----:B-----5:R-:W-:Y:S01]  /*4920*/  IMAD.U32 R4, R114, 0x10000, RZ ;  /* 0x0001000072047824 */ /* 0x020fe200078e00ff */
[----:B------:R-:W-:Y:S01]  /*4930*/  ISETP.NE.AND P6, PT, R119, RZ, PT ;  /* 0x000000ff7700720c */ /* 0x000fe20003fc5270 */
        /* <DEDUP_REMOVED lines=8> */
[----:B------:R-:W-:-:S13]  /*49c0*/  ISETP.GT.AND P4, PT, R3, 0x80, P6 ;  /* 0x000000800300780c */ /* 0x000fda0003784270 */
[----:B0-----:R-:W-:Y:S05]  /*49d0*/  @!P4 BRA `(.L_x_105) ;  /* 0x000000000004c947 */ /* 0x001fea0003800000 */
[----:B------:R0:W5:Y:S02]  /*49e0*/  LDG.E.LTC128B.U16 R114, desc[UR38][R60.64+0x20] ;  /* 0x000020263c727981 */ /* 0x000164000c1e1520 */
.L_x_105:
[----:B------:R-:W-:Y:S05]  /*49f0*/  BSYNC B1 ;  /* 0x0000000000017941 */ /* 0x000fea0003800000 */
.L_x_104:
[----:B-----5:R-:W-:Y:S01]  /*4a00*/  IMAD.U32 R4, R114, 0x10000, RZ ;  /* 0x0001000072047824 */ /* 0x020fe200078e00ff */
[----:B------:R-:W-:Y:S01]  /*4a10*/  ISETP.NE.AND P6, PT, R101, RZ, PT ;  /* 0x000000ff6500720c */ /* 0x000fe20003fc5270 */
[----:B------:R-:W-:Y:S02]  /*4a20*/  BSSY B1, `(.L_x_106) ;  /* 0x000000b000017945 */ /* 0x000fe40003800000 */
[----:B------:R-:W-:Y:S01]  /*4a30*/  FMUL R5, R4, R89 ;  /* 0x0000005904057220 */ /* 0x000fe20000400000 */
[----:B------:R-:W-:-:S03]  /*4a40*/  @P4 IMAD.MOV.U32 R4, RZ, RZ, R14 ;  /* 0x000000ffff044224 */ /* 0x000fc600078e000e */
        /* <DEDUP_REMOVED lines=8> */
.L_x_107:
[----:B------:R-:W-:Y:S05]  /*4ad0*/  BSYNC B1 ;  /* 0x0000000000017941 */ /* 0x000fea0003800000 */
.L_x_106:
        /* <DEDUP_REMOVED lines=13> */
.L_x_109:
[----:B------:R-:W-:Y:S05]  /*4bb0*/  BSYNC B1 ;  /* 0x0000000000017941 */ /* 0x000fea0003800000 */
.L_x_108:
[----:B-----5:R-:W-:Y:S01]  /*4bc0*/  IMAD.U32 R4, R114, 0x10000, RZ ;  /* 0x0001000072047824 */ /* 0x020fe200078e00ff */
[----:B------:R-:W-:Y:S03]  /*4bd0*/  BSSY B1, `(.L_x_110) ;  /* 0x000000b000017945 */ /* 0x000fe60003800000 */
        /* <DEDUP_REMOVED lines=10> */
.L_x_111:
[----:B------:R-:W-:Y:S05]  /*4c80*/  BSYNC B1 ;  /* 0x0000000000017941 */ /* 0x000fea0003800000 */
.L_x_110:
        /* <DEDUP_REMOVED lines=13> */
.L_x_113:
[----:B------:R-:W-:Y:S05]  /*4d60*/  BSYNC B1 ;  /* 0x0000000000017941 */ /* 0x000fea0003800000 */
.L_x_112:
        /* <DEDUP_REMOVED lines=13> */
.L_x_115:
[----:B------:R-:W-:Y:S05]  /*4e40*/  BSYNC B1 ;  /* 0x0000000000017941 */ /* 0x000fea0003800000 */
.L_x_114:
        /* <DEDUP_REMOVED lines=13> */
.L_x_117:
[----:B------:R-:W-:Y:S05]  /*4f20*/  BSYNC B1 ;  /* 0x0000000000017941 */ /* 0x000fea0003800000 */
.L_x_116:
        /* <DEDUP_REMOVED lines=12> */
.L_x_119:
[----:B------:R-:W-:Y:S05]  /*4ff0*/  BSYNC B1 ;  /* 0x0000000000017941 */ /* 0x000fea0003800000 */
.L_x_118:
        /* <DEDUP_REMOVED lines=13> */
.L_x_121:
[----:B------:R-:W-:Y:S05]  /*50d0*/  BSYNC B1 ;  /* 0x0000000000017941 */ /* 0x000fea0003800000 */
.L_x_120:
        /* <DEDUP_REMOVED lines=13> */
.L_x_123:
[----:B------:R-:W-:Y:S05]  /*51b0*/  BSYNC B1 ;  /* 0x0000000000017941 */ /* 0x000fea0003800000 */
.L_x_122:
        /* <DEDUP_REMOVED lines=13> */
.L_x_125:
[----:B------:R-:W-:Y:S05]  /*5290*/  BSYNC B1 ;  /* 0x0000000000017941 */ /* 0x000fea0003800000 */
.L_x_124:
        /* <DEDUP_REMOVED lines=12> */
.L_x_127:
[----:B------:R-:W-:Y:S05]  /*5360*/  BSYNC B1 ;  /* 0x0000000000017941 */ /* 0x000fea0003800000 */
.L_x_126:
        /* <DEDUP_REMOVED lines=13> */
.L_x_129:
[----:B------:R-:W-:Y:S05]  /*5440*/  BSYNC B1 ;  /* 0x0000000000017941 */ /* 0x000fea0003800000 */
.L_x_128:
        /* <DEDUP_REMOVED lines=12> */
.L_x_131:
[----:B------:R-:W-:Y:S05]  /*5510*/  BSYNC B1 ;  /* 0x0000000000017941 */ /* 0x000fea0003800000 */
.L_x_130:
        /* <DEDUP_REMOVED lines=12> */
.L_x_133:
[----:B------:R-:W-:Y:S05]  /*55e0*/  BSYNC B1 ;  /* 0x0000000000017941 */ /* 0x000fea0003800000 */
.L_x_132:
[----:B-----5:R-:W-:Y:S01]  /*55f0*/  IMAD.U32 R4, R114, 0x10000, RZ ;  /* 0x0001000072047824 */ /* 0x020fe200078e00ff */
[----:B------:R-:W-:Y:S01]  /*5600*/  ISETP.GT.AND P5, PT, R3, 0x88, P5 ;  /* 0x000000880300780c */ /* 0x000fe20002fa4270 */
        /* <DEDUP_REMOVED lines=8> */
[----:B------:R-:W-:Y:S05]  /*5690*/  @!P5 BRA `(.L_x_135) ;  /* 0x000000000004d947 */ /* 0x000fea0003800000 */
[----:B------:R0:W5:Y:S02]  /*56a0*/  LDG.E.LTC128B.U16 R114, desc[UR38][R12.64+0x52] ;  /* 0x000052260c727981 */ /* 0x000164000c1e1520 */
.L_x_135:
[----:B------:R-:W-:Y:S05]  /*56b0*/  BSYNC B1 ;  /* 0x0000000000017941 */ /* 0x000fea0003800000 */
.L_x_134:
[----:B0----5:R-:W-:Y:S01]  /*56c0*/  IMAD.U32 R4, R114, 0x10000, RZ ;  /* 0x0001000072047824 */ /* 0x021fe200078e00ff */
        /* <DEDUP_REMOVED lines=11> */
.L_x_137:
[----:B------:R-:W-:Y:S05]  /*5780*/  BSYNC B1 ;  /* 0x0000000000017941 */ /* 0x000fea0003800000 */
.L_x_136:
[----:B0----5:R-:W-:Y:S01]  /*5790*/  IMAD.U32 R4, R114, 0x10000, RZ ;  /* 0x0001000072047824 */ /* 0x021fe200078e00ff */
        /* <DEDUP_REMOVED lines=11> */
.L_x_139:
[----:B------:R-:W-:Y:S05]  /*5850*/  BSYNC B1 ;  /* 0x0000000000017941 */ /* 0x000fea0003800000 */
.L_x_138:
        /* <DEDUP_REMOVED lines=12> */
.L_x_141:
[----:B------:R-:W-:Y:S05]  /*5920*/  BSYNC B1 ;  /* 0x0000000000017941 */ /* 0x000fea0003800000 */
.L_x_140:
        /* <DEDUP_REMOVED lines=12> */
.L_x_143:
[----:B------:R-:W-:Y:S05]  /*59f0*/  BSYNC B1 ;  /* 0x0000000000017941 */ /* 0x000fea0003800000 */
.L_x_142:
        /* <DEDUP_REMOVED lines=12> */
.L_x_145:
[----:B------:R-:W-:Y:S05]  /*5ac0*/  BSYNC B1 ;  /* 0x0000000000017941 */ /* 0x000fea0003800000 */
.L_x_144:
        /* <DEDUP_REMOVED lines=12> */
.L_x_147:
[----:B------:R-:W-:Y:S05]  /*5b90*/  BSYNC B1 ;  /* 0x0000000000017941 */ /* 0x000fea0003800000 */
.L_x_146:
        /* <DEDUP_REMOVED lines=9> */
.L_x_149:
[----:B------:R-:W-:Y:S05]  /*5c30*/  BSYNC B1 ;  /* 0x0000000000017941 */ /* 0x000fea0003800000 */
.L_x_148:
        /* <DEDUP_REMOVED lines=12> */
.L_x_151:
[----:B------:R-:W-:Y:S05]  /*5d00*/  BSYNC B1 ;  /* 0x0000000000017941 */ /* 0x000fea0003800000 */
.L_x_150:
[----:B------:R-:W-:Y:S05]  /*5d10*/  @!P0 BRA `(.L_x_152) ;  /* 0x0000001400848947 */ /* 0x000fea0003800000 */
[----:B-----5:R-:W-:-:S04]  /*5d20*/  IMAD.U32 R114, R114, 0x10000, RZ ;  /* 0x0001000072727824 */ /* 0x020fc800078e00ff */
[----:B------:R-:W-:-:S04]  /*5d30*/  FMUL R114, R114, R89 ;  /* 0x0000005972727220 */ /* 0x000fc80000400000 */
[----:B------:R-:W-:-:S05]  /*5d40*/  FFMA R114, R55, R88, R114 ;  /* 0x0000005837727223 */ /* 0x000fca0000000072 */
[----:B------:R-:W-:-:S05]  /*5d50*/  F2FP.BF16.F32.PACK_AB R114, RZ, R114 ;  /* 0x00000072ff72723e */ /* 0x000fca00000010ff */
[----:B------:R0:W-:Y:S01]  /*5d60*/  STG.E.U16 desc[UR38][R10.64+0x72], R114 ;  /* 0x000072720a007986 */ /* 0x0001e2000c101526 */
[----:B------:R-:W-:Y:S05]  /*5d70*/  BRA `(.L_x_152) ;  /* 0x00000014006c7947 */ /* 0x000fea0003800000 */
.L_x_29:
[----:B------:R-:W-:Y:S01]  /*5d80*/  ULDC.64 UR4, c[0x0][0x5c0] ;  /* 0x0001700000047ab9 */ /* 0x000fe20000000a00 */
[-C--:B------:R-:W-:Y:S01]  /*5d90*/  FMUL R56, R56, R88.reuse ;  /* 0x0000005838387220 */ /* 0x080fe20000400000 */
[----:B------:R-:W-:Y:S01]  /*5da0*/  LEA R10, P1, R112, UR4, 0x1 ;  /* 0x00000004700a7c11 */ /* 0x000fe2000f8208ff */
[----:B------:R-:W-:Y:S01]  /*5db0*/  IMAD.SHL.U32 R7, R94, 0x2, RZ ;  /* 0x000000025e077824 */ /* 0x000fe200078e00ff */
[----:B------:R-:W-:Y:S01]  /*5dc0*/  ISETP.GT.AND P3, PT, R4, 0x1, PT ;  /* 0x000000010400780c */ /* 0x000fe20003f64270 */
[----:B------:R-:W-:Y:S01]  /*5dd0*/  FMUL R57, R57, R88 ;  /* 0x0000005839397220 */ /* 0x000fe20000400000 */
[----:B------:R-:W-:Y:S01]  /*5de0*/  F2FP.BF16.F32.PACK_AB R56, RZ, R56 ;  /* 0x00000038ff38723e */ /* 0x000fe200000010ff */
[-C--:B------:R-:W-:Y:S01]  /*5df0*/  FMUL R58, R58, R88.reuse ;  /* 0x000000583a3a7220 */ /* 0x080fe20000400000 */
[----:B------:R-:W-:Y:S01]  /*5e00*/  LEA.HI.X R11, R112, UR5, R105, 0x1, P1 ;  /* 0x00000005700b7c11 */ /* 0x000fe200088f0c69 */
[-C--:B------:R-:W-:Y:S01]  /*5e10*/  FMUL R59, R59, R88.reuse ;  /* 0x000000583b3b7220 */ /* 0x080fe20000400000 */
[----:B------:R-:W-:Y:S01]  /*5e20*/  ISETP.GT.AND P1, PT, R3, RZ, P3 ;  /* 0x000000ff0300720c */ /* 0x000fe20001f24270 */
[----:B------:R-:W-:Y:S01]  /*5e30*/  IMAD.SHL.U32 R19, R95, 0x2, RZ ;  /* 0x000000025f137824 */ /* 0x000fe200078e00ff */
[----:B------:R-:W-:Y:S01]  /*5e40*/  ISETP.GT.AND P2, PT, R3, 0x8, P6 ;  /* 0x000000080300780c */ /* 0x000fe20003744270 */
[----:B------:R-:W-:Y:S01]  /*5e50*/  @P0 STG.E.U16 desc[UR38][R10.64], R56 ;  /* 0x000000380a000986 */ /* 0x000fe2000c101526 */
[----:B------:R-:W-:Y:S01]  /*5e60*/  SHF.L.U64.HI R5, R94, 0x1, R93 ;  /* 0x000000015e057819 */ /* 0x000fe2000001025d */
[----:B------:R-:W-:Y:S01]  /*5e70*/  FMUL R60, R60, R88 ;  /* 0x000000583c3c7220 */ /* 0x000fe20000400000 */
[----:B------:R-:W-:Y:S01]  /*5e80*/  IADD3 R8, P0, R7, R10, RZ ;  /* 0x0000000a07087210 */ /* 0x000fe20007f1e0ff */
[-C--:B------:R-:W-:Y:S01]  /*5e90*/  FMUL R61, R61, R88.reuse ;  /* 0x000000583d3d7220 */ /* 0x080fe20000400000 */
[----:B------:R-:W-:Y:S01]  /*5ea0*/  F2FP.BF16.F32.PACK_AB R57, RZ, R57 ;  /* 0x00000039ff39723e */ /* 0x000fe200000010ff */
[----:B------:R-:W-:Y:S01]  /*5eb0*/  FMUL R63, R63, R88 ;  /* 0x000000583f3f7220 */ /* 0x000fe20000400000 */
[----:B------:R-:W-:Y:S01]  /*5ec0*/  F2FP.BF16.F32.PACK_AB R58, RZ, R58 ;  /* 0x0000003aff3a723e */ /* 0x000fe200000010ff */
[----:B------:R-:W-:Y:S01]  /*5ed0*/  IMAD.X R9, R5, 0x1, R11, P0 ;  /* 0x0000000105097824 */ /* 0x000fe200000e060b */
[----:B------:R-:W-:Y:S01]  /*5ee0*/  ISETP.GT.AND P0, PT, R3, 0x8, P3 ;  /* 0x000000080300780c */ /* 0x000fe20001f04270 */
[----:B------:R-:W-:Y:S01]  /*5ef0*/  @P1 STG.E.U16 desc[UR38][R10.64+0x2], R57 ;  /* 0x000002390a001986 */ /* 0x000fe2000c101526 */
[----:B------:R-:W-:Y:S01]  /*5f00*/  F2FP.BF16.F32.PACK_AB R59, RZ, R59 ;  /* 0x0000003bff3b723e */ /* 0x000fe200000010ff */
[----:B------:R-:W-:Y:S01]  /*5f10*/  FMUL R62, R62, R88 ;  /* 0x000000583e3e7220 */ /* 0x000fe20000400000 */
[----:B------:R-:W-:Y:S01]  /*5f20*/  SHF.L.U64.HI R13, R95, 0x1, R92 ;  /* 0x000000015f0d7819 */ /* 0x000fe2000001025c */
[----:B------:R-:W-:Y:S01]  /*5f30*/  @P2 STG.E.U16 desc[UR38][R8.64], R58 ;  /* 0x0000003a08002986 */ /* 0x000fe2000c101526 */
[----:B------:R-:W-:Y:S01]  /*5f40*/  IADD3 R6, P1, P2, R19, R10, R7 ;  /* 0x0000000a13067210 */ /* 0x000fe20007a3e007 */
[-C--:B------:R-:W-:Y:S01]  /*5f50*/  FMUL R64, R64, R88.reuse ;  /* 0x0000005840407220 */ /* 0x080fe20000400000 */
[C---:B------:R-:W-:Y:S01]  /*5f60*/  ISETP.GT.AND P4, PT, R4.reuse, 0x8, PT ;  /* 0x000000080400780c */ /* 0x040fe20003f84270 */
[-C--:B------:R-:W-:Y:S01]  /*5f70*/  FMUL R65, R65, R88.reuse ;  /* 0x0000005841417220 */ /* 0x080fe20000400000 */
[----:B------:R-:W-:Y:S01]  /*5f80*/  ISETP.GT.AND P3, PT, R4, 0x9, PT ;  /* 0x000000090400780c */ /* 0x000fe20003f64270 */
[-C--:B------:R-:W-:Y:S01]  /*5f90*/  FMUL R66, R66, R88.reuse ;  /* 0x0000005842427220 */ /* 0x080fe20000400000 */
[----:B------:R-:W-:Y:S01]  /*5fa0*/  IADD3.X R7, R13, R11, R5, P1, P2 ;  /* 0x0000000b0d077210 */ /* 0x000fe20000fe4405 */
[----:B------:R-:W-:Y:S01]  /*5fb0*/  @P0 STG.E.U16 desc[UR38][R8.64+0x2], R59 ;  /* 0x0000023b08000986 */ /* 0x000fe2000c101526 */
[----:B------:R-:W-:Y:S01]  /*5fc0*/  ISETP.GT.AND P1, PT, R3, RZ, P4 ;  /* 0x000000ff0300720c */ /* 0x000fe20002724270 */
[-C--:B------:R-:W-:Y:S01]  /*5fd0*/  FMUL R67, R67, R88.reuse ;  /* 0x0000005843437220 */ /* 0x080fe20000400000 */
[----:B------:R-:W-:Y:S01]  /*5fe0*/  ISETP.GT.AND P0, PT, R3, RZ, P3 ;  /* 0x000000ff0300720c */ /* 0x000fe20001f04270 */
[----:B------:R-:W-:Y:S01]  /*5ff0*/  FMUL R68, R68, R88 ;  /* 0x0000005844447220 */ /* 0x000fe20000400000 */
[----:B------:R-:W-:Y:S01]  /*6000*/  F2FP.BF16.F32.PACK_AB R60, RZ, R60 ;  /* 0x0000003cff3c723e */ /* 0x000fe200000010ff */
[-C--:B------:R-:W-:Y:S01]  /*6010*/  FMUL R69, R69, R88.reuse ;  /* 0x0000005845457220 */ /* 0x080fe20000400000 */
[----:B------:R-:W-:Y:S01]  /*6020*/  F2FP.BF16.F32.PACK_AB R61, RZ, R61 ;  /* 0x0000003dff3d723e */ /* 0x000fe200000010ff */
[-C--:B------:R-:W-:Y:S01]  /*6030*/  FMUL R70, R70, R88.reuse ;  /* 0x0000005846467220 */ /* 0x080fe20000400000 */
[----:B------:R-:W-:Y:S01]  /*6040*/  F2FP.BF16.F32.PACK_AB R63, RZ, R63 ;  /* 0x0000003fff3f723e */ /* 0x000fe200000010ff */
[----:B------:R-:W-:Y:S01]  /*6050*/  FMUL R71, R71, R88 ;  /* 0x0000005847477220 */ /* 0x000fe20000400000 */
[----:B------:R-:W-:Y:S01]  /*6060*/  F2FP.BF16.F32.PACK_AB R62, RZ, R62 ;  /* 0x0000003eff3e723e */ /* 0x000fe200000010ff */
[----:B------:R-:W-:Y:S01]  /*6070*/  FMUL R72, R72, R88 ;  /* 0x0000005848487220 */ /* 0x000fe20000400000 */
[----:B------:R-:W-:Y:S01]  /*6080*/  F2FP.BF16.F32.PACK_AB R64, RZ, R64 ;  /* 0x00000040ff40723e */ /* 0x000fe200000010ff */
[----:B------:R-:W-:Y:S01]  /*6090*/  @P1 STG.E.U16 desc[UR38][R10.64+0x10], R60 ;  /* 0x0000103c0a001986 */ /* 0x000fe2000c101526 */
[----:B------:R-:W-:Y:S01]  /*60a0*/  ISETP.GT.AND P1, PT, R3, 0x8, P4 ;  /* 0x000000080300780c */ /* 0x000fe20002724270 */
[-C--:B------:R-:W-:Y:S01]  /*60b0*/  FMUL R73, R73, R88.reuse ;  /* 0x0000005849497220 */ /* 0x080fe20000400000 */
[----:B------:R-:W-:Y:S01]  /*60c0*/  ISETP.GT.AND P2, PT, R4, 0x11, PT ;  /* 0x000000110400780c */ /* 0x000fe20003f44270 */
[----:B------:R-:W-:Y:S01]  /*60d0*/  @P0 STG.E.U16 desc[UR38][R10.64+0x12], R61 ;  /* 0x0000123d0a000986 */ /* 0x000fe2000c101526 */
[----:B------:R-:W-:Y:S01]  /*60e0*/  ISETP.GT.AND P0, PT, R3, 0x8, P3 ;  /* 0x000000080300780c */ /* 0x000fe20001f04270 */
[-C--:B------:R-:W-:Y:S01]  /*60f0*/  FMUL R74, R74, R88.reuse ;  /* 0x000000584a4a7220 */ /* 0x080fe20000400000 */
[----:B------:R-:W-:Y:S01]  /*6100*/  ISETP.GT.AND P3, PT, R4, 0x10, PT ;  /* 0x000000100400780c */ /* 0x000fe20003f64270 */
[-C--:B------:R-:W-:Y:S01]  /*6110*/  FMUL R75, R75, R88.reuse ;  /* 0x000000584b4b7220 */ /* 0x080fe20000400000 */
[----:B------:R-:W-:Y:S01]  /*6120*/  F2FP.BF16.F32.PACK_AB R65, RZ, R65 ;  /* 0x00000041ff41723e */ /* 0x000fe200000010ff */
[----:B------:R-:W-:Y:S01]  /*6130*/  FMUL R76, R76, R88 ;  /* 0x000000584c4c7220 */ /* 0x000fe20000400000 */
[----:B------:R-:W-:Y:S01]  /*6140*/  F2FP.BF16.F32.PACK_AB R66, RZ, R66 ;  /* 0x00000042ff42723e */ /* 0x000fe200000010ff */
[----:B------:R-:W-:Y:S01]  /*6150*/  FMUL R77, R77, R88 ;  /* 0x000000584d4d7220 */ /* 0x000fe20000400000 */
[----:B------:R-:W-:Y:S01]  /*6160*/  F2FP.BF16.F32.PACK_AB R67, RZ, R67 ;  /* 0x00000043ff43723e */ /* 0x000fe200000010ff */
[----:B------:R-:W-:Y:S01]  /*6170*/  @P1 STG.E.U16 desc[UR38][R8.64+0x10], R62 ;  /* 0x0000103e08001986 */ /* 0x000fe2000c101526 */
[----:B------:R-:W-:Y:S01]  /*6180*/  F2FP.BF16.F32.PACK_AB R68, RZ, R68 ;  /* 0x00000044ff44723e */ /* 0x000fe200000010ff */
[-C--:B------:R-:W-:Y:S01]  /*6190*/  FMUL R78, R78, R88.reuse ;  /* 0x000000584e4e7220 */ /* 0x080fe20000400000 */
[----:B------:R-:W-:Y:S01]  /*61a0*/  ISETP.GT.AND P1, PT, R4, 0x19, PT ;  /* 0x000000190400780c */ /* 0x000fe20003f24270 */
[----:B------:R-:W-:Y:S01]  /*61b0*/  @P0 STG.E.U16 desc[UR38][R8.64+0x12], R63 ;  /* 0x0000123f08000986 */ /* 0x000fe2000c101526 */
[----:B------:R-:W-:Y:S01]  /*61c0*/  ISETP.GT.AND P0, PT, R3, RZ, P3 ;  /* 0x000000ff0300720c */ /* 0x000fe20001f04270 */
[-C--:B------:R-:W-:Y:S01]  /*61d0*/  FMUL R79, R79, R88.reuse ;  /* 0x000000584f4f7220 */ /* 0x080fe20000400000 */
[----:B------:R-:W-:Y:S01]  /*61e0*/  F2FP.BF16.F32.PACK_AB R69, RZ, R69 ;  /* 0x00000045ff45723e */ /* 0x000fe200000010ff */
[----:B------:R-:W-:Y:S01]  /*61f0*/  FMUL R80, R80, R88 ;  /* 0x0000005850507220 */ /* 0x000fe20000400000 */
[----:B------:R-:W-:Y:S01]  /*6200*/  F2FP.BF16.F32.PACK_AB R70, RZ, R70 ;  /* 0x00000046ff46723e */ /* 0x000fe200000010ff */
        /* <DEDUP_REMOVED lines=8> */
[----:B------:R-:W-:Y:S01]  /*6290*/  @P0 STG.E.U16 desc[UR38][R10.64+0x20], R64 ;  /* 0x000020400a000986 */ /* 0x000fe2000c101526 */
[----:B------:R-:W-:Y:S01]  /*62a0*/  ISETP.GT.AND P0, PT, R3, RZ, P2 ;  /* 0x000000ff0300720c */ /* 0x000fe20001704270 */
[-C--:B------:R-:W-:Y:S01]  /*62b0*/  FMUL R85, R85, R88.reuse ;  /* 0x0000005855557220 */ /* 0x080fe20000400000 */
[----:B------:R-:W-:Y:S01]  /*62c0*/  F2FP.BF16.F32.PACK_AB R75, RZ, R75 ;  /* 0x0000004bff4b723e */ /* 0x000fe200000010ff */
[-C--:B------:R-:W-:Y:S01]  /*62d0*/  FMUL R86, R86, R88.reuse ;  /* 0x0000005856567220 */ /* 0x080fe20000400000 */
[----:B------:R-:W-:Y:S01]  /*62e0*/  ISETP.GT.AND P5, PT, R4, 0x28, PT ;  /* 0x000000280400780c */ /* 0x000fe20003fa4270 */
[----:B------:R-:W-:Y:S01]  /*62f0*/  FMUL R87, R87, R88 ;  /* 0x0000005857577220 */ /* 0x000fe20000400000 */
[----:B------:R-:W-:Y:S01]  /*6300*/  F2FP.BF16.F32.PACK_AB R76, RZ, R76 ;  /* 0x0000004cff4c723e */ /* 0x000fe200000010ff */
[-C--:B------:R-:W-:Y:S01]  /*6310*/  FMUL R24, R24, R88.reuse ;  /* 0x0000005818187220 */ /* 0x080fe20000400000 */
[----:B------:R-:W-:Y:S01]  /*6320*/  ISETP.GT.AND P4, PT, R4, 0x29, PT ;  /* 0x000000290400780c */ /* 0x000fe20003f84270 */
[-C--:B------:R-:W-:Y:S01]  /*6330*/  FMUL R25, R25, R88.reuse ;  /* 0x0000005819197220 */ /* 0x080fe20000400000 */
[----:B------:R-:W-:Y:S01]  /*6340*/  F2FP.BF16.F32.PACK_AB R77, RZ, R77 ;  /* 0x0000004dff4d723e */ /* 0x000fe200000010ff */
[----:B------:R-:W-:Y:S01]  /*6350*/  FMUL R26, R26, R88 ;  /* 0x000000581a1a7220 */ /* 0x000fe20000400000 */
[----:B------:R-:W-:Y:S01]  /*6360*/  F2FP.BF16.F32.PACK_AB R78, RZ, R78 ;  /* 0x0000004eff4e723e */ /* 0x000fe200000010ff */
[----:B------:R-:W-:Y:S01]  /*6370*/  @P0 STG.E.U16 desc[UR38][R10.64+0x22], R65 ;  /* 0x000022410a000986 */ /* 0x000fe2000c101526 */
[----:B------:R-:W-:Y:S01]  /*6380*/  ISETP.GT.AND P0, PT, R3, 0x8, P3 ;  /* 0x000000080300780c */ /* 0x000fe20001f04270 */
[-C--:B------:R-:W-:Y:S01]  /*6390*/  FMUL R27, R27, R88.reuse ;  /* 0x000000581b1b7220 */ /* 0x080fe20000400000 */
[----:B------:R-:W-:Y:S01]  /*63a0*/  F2FP.BF16.F32.PACK_AB R79, RZ, R79 ;  /* 0x0000004fff4f723e */ /* 0x000fe200000010ff */
[-C--:B------:R-:W-:Y:S01]  /*63b0*/  FMUL R28, R28, R88.reuse ;  /* 0x000000581c1c7220 */ /* 0x080fe20000400000 */
[----:B------:R-:W-:Y:S01]  /*63c0*/  ISETP.GT.AND P3, PT, R4, 0x30, PT ;  /* 0x000000300400780c */ /* 0x000fe20003f64270 */
        /* <DEDUP_REMOVED lines=8> */
[----:B------:R-:W-:Y:S01]  /*6450*/  @P0 STG.E.U16 desc[UR38][R8.64+0x20], R66 ;  /* 0x0000204208000986 */ /* 0x000fe2000c101526 */
[----:B------:R-:W-:Y:S01]  /*6460*/  ISETP.GT.AND P0, PT, R3, 0x8, P2 ;  /* 0x000000080300780c */ /* 0x000fe20001704270 */
[-C--:B------:R-:W-:Y:S01]  /*6470*/  FMUL R33, R33, R88.reuse ;  /* 0x0000005821217220 */ /* 0x080fe20000400000 */
[----:B------:R-:W-:Y:S01]  /*6480*/  ISETP.GT.AND P2, PT, R4, 0x18, PT ;  /* 0x000000180400780c */ /* 0x000fe20003f44270 */
[----:B------:R-:W-:Y:S01]  /*6490*/  FMUL R34, R34, R88 ;  /* 0x0000005822227220 */ /* 0x000fe20000400000 */
[----:B------:R-:W-:Y:S01]  /*64a0*/  F2FP.BF16.F32.PACK_AB R84, RZ, R84 ;  /* 0x00000054ff54723e */ /* 0x000fe200000010ff */
[-C--:B------:R-:W-:Y:S01]  /*64b0*/  FMUL R35, R35, R88.reuse ;  /* 0x0000005823237220 */ /* 0x080fe20000400000 */
[----:B------:R-:W-:Y:S01]  /*64c0*/  P2R R5, PR, RZ, 0x20 ;  /* 0x00000020ff057803 */ /* 0x000fe20000000000 */
[-C--:B------:R-:W-:Y:S01]  /*64d0*/  FMUL R36, R36, R88.reuse ;  /* 0x0000005824247220 */ /* 0x080fe20000400000 */
[----:B------:R-:W-:Y:S01]  /*64e0*/  F2FP.BF16.F32.PACK_AB R85, RZ, R85 ;  /* 0x00000055ff55723e */ /* 0x000fe200000010ff */
[----:B------:R-:W-:Y:S01]  /*64f0*/  FMUL R37, R37, R88 ;  /* 0x0000005825257220 */ /* 0x000fe20000400000 */
[----:B------:R-:W-:Y:S01]  /*6500*/  F2FP.BF16.F32.PACK_AB R86, RZ, R86 ;  /* 0x00000056ff56723e */ /* 0x000fe200000010ff */
[-C--:B------:R-:W-:Y:S01]  /*6510*/  FMUL R38, R38, R88.reuse ;  /* 0x0000005826267220 */ /* 0x080fe20000400000 */
[----:B------:R-:W-:Y:S01]  /*6520*/  F2FP.BF16.F32.PACK_AB R87, RZ, R87 ;  /* 0x00000057ff57723e */ /* 0x000fe200000010ff */
[----:B------:R-:W-:Y:S01]  /*6530*/  @P0 STG.E.U16 desc[UR38][R8.64+0x22], R67 ;  /* 0x0000224308000986 */ /* 0x000fe2000c101526 */
[----:B------:R-:W-:Y:S01]  /*6540*/  ISETP.GT.AND P0, PT, R3, RZ, P2 ;  /* 0x000000ff0300720c */ /* 0x000fe20001704270 */
        /* <DEDUP_REMOVED lines=36> */
[----:B------:R-:W-:Y:S01]  /*6790*/  FMUL R55, R55, R88 ;  /* 0x0000005837377220 */ /* 0x000fe20000400000 */
[----:B------:R-:W-:-:S02]  /*67a0*/  F2FP.BF16.F32.PACK_AB R39, RZ, R39 ;  /* 0x00000027ff27723e */ /* 0x000fc400000010ff */
[----:B------:R-:W-:Y:S01]  /*67b0*/  F2FP.BF16.F32.PACK_AB R40, RZ, R40 ;  /* 0x00000028ff28723e */ /* 0x000fe200000010ff */
[----:B------:R-:W-:Y:S01]  /*67c0*/  @P0 STG.E.U16 desc[UR38][R8.64+0x30], R70 ;  /* 0x0000304608000986 */ /* 0x000fe2000c101526 */
[----:B------:R-:W-:Y:S02]  /*67d0*/  ISETP.GT.AND P0, PT, R3, 0x8, P1 ;  /* 0x000000080300780c */ /* 0x000fe40000f04270 */
[----:B------:R-:W-:Y:S02]  /*67e0*/  ISETP.GT.AND P1, PT, R4, 0x21, PT ;  /* 0x000000210400780c */ /* 0x000fe40003f24270 */
[----:B------:R-:W-:Y:S02]  /*67f0*/  F2FP.BF16.F32.PACK_AB R41, RZ, R41 ;  /* 0x00000029ff29723e */ /* 0x000fe400000010ff */
[----:B------:R-:W-:Y:S02]  /*6800*/  F2FP.BF16.F32.PACK_AB R42, RZ, R42 ;  /* 0x0000002aff2a723e */ /* 0x000fe400000010ff */
[----:B------:R-:W-:-:S02]  /*6810*/  F2FP.BF16.F32.PACK_AB R43, RZ, R43 ;  /* 0x0000002bff2b723e */ /* 0x000fc400000010ff */
[----:B------:R-:W-:Y:S02]  /*6820*/  F2FP.BF16.F32.PACK_AB R44, RZ, R44 ;  /* 0x0000002cff2c723e */ /* 0x000fe400000010ff */
[----:B------:R-:W-:Y:S01]  /*6830*/  F2FP.BF16.F32.PACK_AB R45, RZ, R45 ;  /* 0x0000002dff2d723e */ /* 0x000fe200000010ff */
[----:B------:R-:W-:Y:S01]  /*6840*/  @P0 STG.E.U16 desc[UR38][R8.64+0x32], R71 ;  /* 0x0000324708000986 */ /* 0x000fe2000c101526 */
[----:B------:R-:W-:Y:S02]  /*6850*/  ISETP.GT.AND P0, PT, R3, RZ, P2 ;  /* 0x000000ff0300720c */ /* 0x000fe40001704270 */
[----:B------:R-:W-:Y:S02]  /*6860*/  F2FP.BF16.F32.PACK_AB R46, RZ, R46 ;  /* 0x0000002eff2e723e */ /* 0x000fe400000010ff */
[----:B------:R-:W-:Y:S02]  /*6870*/  F2FP.BF16.F32.PACK_AB R47, RZ, R47 ;  /* 0x0000002fff2f723e */ /* 0x000fe400000010ff */
[----:B------:R-:W-:-:S02]  /*6880*/  F2FP.BF16.F32.PACK_AB R48, RZ, R48 ;  /* 0x00000030ff30723e */ /* 0x000fc400000010ff */
[----:B------:R-:W-:Y:S02]  /*6890*/  F2FP.BF16.F32.PACK_AB R49, RZ, R49 ;  /* 0x00000031ff31723e */ /* 0x000fe400000010ff */
[----:B------:R-:W-:Y:S02]  /*68a0*/  F2FP.BF16.F32.PACK_AB R50, RZ, R50 ;  /* 0x00000032ff32723e */ /* 0x000fe400000010ff */
[----:B------:R-:W-:Y:S01]  /*68b0*/  F2FP.BF16.F32.PACK_AB R51, RZ, R51 ;  /* 0x00000033ff33723e */ /* 0x000fe200000010ff */
[----:B------:R-:W-:Y:S01]  /*68c0*/  @P0 STG.E.U16 desc[UR38][R10.64+0x40], R72 ;  /* 0x000040480a000986 */ /* 0x000fe2000c101526 */
[----:B------:R-:W-:Y:S02]  /*68d0*/  ISETP.GT.AND P0, PT, R3, RZ, P1 ;  /* 0x000000ff0300720c */ /* 0x000fe40000f04270 */
[----:B------:R-:W-:Y:S02]  /*68e0*/  F2FP.BF16.F32.PACK_AB R52, RZ, R52 ;  /* 0x00000034ff34723e */ /* 0x000fe400000010ff */
[----:B------:R-:W-:-:S02]  /*68f0*/  F2FP.BF16.F32.PACK_AB R53, RZ, R53 ;  /* 0x00000035ff35723e */ /* 0x000fc400000010ff */
[----:B------:R-:W-:Y:S02]  /*6900*/  F2FP.BF16.F32.PACK_AB R54, RZ, R54 ;  /* 0x00000036ff36723e */ /* 0x000fe400000010ff */
[----:B------:R-:W-:-:S05]  /*6910*/  F2FP.BF16.F32.PACK_AB R55, RZ, R55 ;  /* 0x00000037ff37723e */ /* 0x000fca00000010ff */
[----:B------:R-:W-:Y:S01]  /*6920*/  @P0 STG.E.U16 desc[UR38][R10.64+0x42], R73 ;  /* 0x000042490a000986 */ /* 0x000fe2000c101526 */
[----:B------:R-:W-:Y:S02]  /*6930*/  ISETP.GT.AND P0, PT, R3, 0x8, P2 ;  /* 0x000000080300780c */ /* 0x000fe40001704270 */
[----:B------:R-:W-:-:S11]  /*6940*/  ISETP.GT.AND P2, PT, R4, 0x38, PT ;  /* 0x000000380400780c */ /* 0x000fd60003f44270 */
[----:B------:R-:W-:Y:S01]  /*6950*/  @P0 STG.E.U16 desc[UR38][R8.64+0x40], R74 ;  /* 0x0000404a08000986 */ /* 0x000fe2000c101526 */
[----:B------:R-:W-:-:S13]  /*6960*/  ISETP.GT.AND P0, PT, R3, 0x8, P1 ;  /* 0x000000080300780c */ /* 0x000fda0000f04270 */
[----:B------:R-:W-:Y:S01]  /*6970*/  @P0 STG.E.U16 desc[UR38][R8.64+0x42], R75 ;  /* 0x0000424b08000986 */ /* 0x000fe2000c101526 */
[----:B------:R-:W-:-:S13]  /*6980*/  ISETP.GT.AND P0, PT, R3, RZ, P5 ;  /* 0x000000ff0300720c */ /* 0x000fda0002f04270 */
[----:B------:R-:W-:Y:S01]  /*6990*/  @P0 STG.E.U16 desc[UR38][R10.64+0x50], R76 ;  /* 0x0000504c0a000986 */ /* 0x000fe2000c101526 */
[----:B------:R-:W-:-:S13]  /*69a0*/  ISETP.GT.AND P0, PT, R3, RZ, P4 ;  /* 0x000000ff0300720c */ /* 0x000fda0002704270 */
[----:B------:R-:W-:Y:S01]  /*69b0*/  @P0 STG.E.U16 desc[UR38][R10.64+0x52], R77 ;  /* 0x0000524d0a000986 */ /* 0x000fe2000c101526 */
[----:B------:R-:W-:-:S13]  /*69c0*/  ISETP.GT.AND P0, PT, R3, 0x8, P5 ;  /* 0x000000080300780c */ /* 0x000fda0002f04270 */
[----:B------:R-:W-:Y:S01]  /*69d0*/  @P0 STG.E.U16 desc[UR38][R8.64+0x50], R78 ;  /* 0x0000504e08000986 */ /* 0x000fe2000c101526 */
[----:B------:R-:W-:-:S13]  /*69e0*/  ISETP.GT.AND P0, PT, R3, 0x8, P4 ;  /* 0x000000080300780c */ /* 0x000fda0002704270 */
[----:B------:R-:W-:Y:S01]  /*69f0*/  @P0 STG.E.U16 desc[UR38][R8.64+0x52], R79 ;  /* 0x0000524f08000986 */ /* 0x000fe2000c101526 */
[----:B------:R-:W-:-:S13]  /*6a00*/  ISETP.GT.AND P0, PT, R3, RZ, P3 ;  /* 0x000000ff0300720c */ /* 0x000fda0001f04270 */
[----:B------:R-:W-:Y:S01]  /*6a10*/  @P0 STG.E.U16 desc[UR38][R10.64+0x60], R80 ;  /* 0x000060500a000986 */ /* 0x000fe2000c101526 */
[----:B------:R-:W-:-:S04]  /*6a20*/  ISETP.GT.AND P0, PT, R4, 0x31, PT ;  /* 0x000000310400780c */ /* 0x000fc80003f04270 */
[----:B------:R-:W-:-:S13]  /*6a30*/  ISETP.GT.AND P1, PT, R3, RZ, P0 ;  /* 0x000000ff0300720c */ /* 0x000fda0000724270 */
[----:B------:R-:W-:Y:S01]  /*6a40*/  @P1 STG.E.U16 desc[UR38][R10.64+0x62], R81 ;  /* 0x000062510a001986 */ /* 0x000fe2000c101526 */
[----:B------:R-:W-:-:S13]  /*6a50*/  ISETP.GT.AND P1, PT, R3, 0x8, P3 ;  /* 0x000000080300780c */ /* 0x000fda0001f24270 */
[----:B------:R-:W-:Y:S01]  /*6a60*/  @P1 STG.E.U16 desc[UR38][R8.64+0x60], R82 ;  /* 0x0000605208001986 */ /* 0x000fe2000c101526 */
[----:B------:R-:W-:-:S13]  /*6a70*/  ISETP.GT.AND P1, PT, R3, 0x8, P0 ;  /* 0x000000080300780c */ /* 0x000fda0000724270 */
[----:B------:R-:W-:Y:S01]  /*6a80*/  @P1 STG.E.U16 desc[UR38][R8.64+0x62], R83 ;  /* 0x0000625308001986 */ /* 0x000fe2000c101526 */
[----:B------:R-:W-:-:S05]  /*6a90*/  IADD3 R14, P1, R19, R8, RZ ;  /* 0x00000008130e7210 */ /* 0x000fca0007f3e0ff */
[----:B------:R-:W-:Y:S01]  /*6aa0*/  IMAD.X R15, R13, 0x1, R9, P1 ;  /* 0x000000010d0f7824 */ /* 0x000fe200008e0609 */
[----:B------:R-:W-:-:S13]  /*6ab0*/  ISETP.GT.AND P1, PT, R3, RZ, P2 ;  /* 0x000000ff0300720c */ /* 0x000fda0001724270 */
[----:B------:R-:W-:Y:S01]  /*6ac0*/  @P1 STG.E.U16 desc[UR38][R10.64+0x70], R84 ;  /* 0x000070540a001986 */ /* 0x000fe2000c101526 */
[----:B------:R-:W-:-:S05]  /*6ad0*/  IADD3 R20, P1, R19, R8, RZ ;  /* 0x0000000813147210 */ /* 0x000fca0007f3e0ff */
[----:B------:R-:W-:Y:S01]  /*6ae0*/  IMAD.X R21, R13, 0x1, R9, P1 ;  /* 0x000000010d157824 */ /* 0x000fe200008e0609 */
[----:B------:R-:W-:-:S05]  /*6af0*/  IADD3 R12, P1, R19, R10, RZ ;  /* 0x0000000a130c7210 */ /* 0x000fca0007f3e0ff */
[----:B------:R-:W-:Y:S01]  /*6b00*/  IMAD.X R13, R13, 0x1, R11, P1 ;  /* 0x000000010d0d7824 */ /* 0x000fe200008e060b */
[----:B------:R-:W-:-:S04]  /*6b10*/  ISETP.GT.AND P1, PT, R4, 0x39, PT ;  /* 0x000000390400780c */ /* 0x000fc80003f24270 */
[----:B------:R-:W-:-:S13]  /*6b20*/  ISETP.GT.AND P5, PT, R3, RZ, P1 ;  /* 0x000000ff0300720c */ /* 0x000fda0000fa4270 */
[----:B------:R-:W-:Y:S01]  /*6b30*/  @P5 STG.E.U16 desc[UR38][R10.64+0x72], R85 ;  /* 0x000072550a005986 */ /* 0x000fe2000c101526 */
[----:B------:R-:W-:-:S13]  /*6b40*/  ISETP.GT.AND P5, PT, R3, 0x8, P2 ;  /* 0x000000080300780c */ /* 0x000fda00017a4270 */
[----:B------:R-:W-:Y:S01]  /*6b50*/  @P5 STG.E.U16 desc[UR38][R8.64+0x70], R86 ;  /* 0x0000705608005986 */ /* 0x000fe2000c101526 */
[----:B------:R-:W-:-:S13]  /*6b60*/  ISETP.GT.AND P5, PT, R3, 0x8, P1 ;  /* 0x000000080300780c */ /* 0x000fda0000fa4270 */
[----:B------:R0:W-:Y:S01]  /*6b70*/  @P5 STG.E.U16 desc[UR38][R8.64+0x72], R87 ;  /* 0x0000725708005986 */ /* 0x0001e2000c101526 */
[C---:B------:R-:W-:Y:S02]  /*6b80*/  ISETP.GT.AND P5, PT, R3.reuse, 0x80, P6 ;  /* 0x000000800300780c */ /* 0x040fe400037a4270 */
[----:B------:R-:W-:-:S11]  /*6b90*/  ISETP.GT.AND P6, PT, R3, 0x88, P6 ;  /* 0x000000880300780c */ /* 0x000fd600037c4270 */
[----:B------:R-:W-:Y:S01]  /*6ba0*/  @P5 STG.E.U16 desc[UR38][R12.64], R24 ;  /* 0x000000180c005986 */ /* 0x000fe2000c101526 */
[----:B------:R-:W-:-:S04]  /*6bb0*/  ISETP.GT.AND P5, PT, R4, 0x1, PT ;  /* 0x000000010400780c */ /* 0x000fc80003fa4270 */
[----:B------:R-:W-:-:S13]  /*6bc0*/  ISETP.GT.AND P5, PT, R3, 0x80, P5 ;  /* 0x000000800300780c */ /* 0x000fda0002fa4270 */
[----:B0-----:R-:W-:Y:S02]  /*6bd0*/  @P5 IMAD.MOV.U32 R8, RZ, RZ, R12 ;  /* 0x000000ffff085224 */ /* 0x001fe400078e000c */
[----:B------:R-:W-:-:S05]  /*6be0*/  @P5 IMAD.MOV.U32 R9, RZ, RZ, R13 ;  /* 0x000000ffff095224 */ /* 0x000fca00078e000d */
[----:B------:R0:W-:Y:S01]  /*6bf0*/  @P5 STG.E.U16 desc[UR38][R8.64+0x2], R25 ;  /* 0x0000021908005986 */ /* 0x0001e2000c101526 */
[----:B------:R-:W-:-:S03]  /*6c00*/  ISETP.NE.AND P5, PT, R5, RZ, PT ;  /* 0x000000ff0500720c */ /* 0x000fc60003fa5270 */
[----:B------:R-:W-:Y:S01]  /*6c10*/  @P6 STG.E.U16 desc[UR38][R14.64], R26 ;  /* 0x0000001a0e006986 */ /* 0x000fe2000c101526 */
[----:B------:R-:W-:-:S04]  /*6c20*/  ISETP.GT.AND P6, PT, R4, 0x1, PT ;  /* 0x000000010400780c */ /* 0x000fc80003fc4270 */
[----:B------:R-:W-:-:S13]  /*6c30*/  ISETP.GT.AND P6, PT, R3, 0x88, P6 ;  /* 0x000000880300780c */ /* 0x000fda00037c4270 */
[----:B------:R-:W-:Y:S01]  /*6c40*/  @P6 STG.E.U16 desc[UR38][R20.64+0x2], R27 ;  /* 0x0000021b14006986 */ /* 0x000fe2000c101526 */
[----:B------:R-:W-:-:S04]  /*6c50*/  ISETP.GT.AND P6, PT, R4, 0x8, PT ;  /* 0x000000080400780c */ /* 0x000fc80003fc4270 */
[----:B------:R-:W-:-:S13]  /*6c60*/  ISETP.GT.AND P6, PT, R3, 0x80, P6 ;  /* 0x000000800300780c */ /* 0x000fda00037c4270 */
[----:B0-----:R-:W-:Y:S02]  /*6c70*/  @P6 IMAD.MOV.U32 R8, RZ, RZ, R12 ;  /* 0x000000ffff086224 */ /* 0x001fe400078e000c */
[----:B------:R-:W-:-:S05]  /*6c80*/  @P6 IMAD.MOV.U32 R9, RZ, RZ, R13 ;  /* 0x000000ffff096224 */ /* 0x000fca00078e000d */
[----:B------:R0:W-:Y:S01]  /*6c90*/  @P6 STG.E.U16 desc[UR38][R8.64+0x10], R28 ;  /* 0x0000101c08006986 */ /* 0x0001e2000c101526 */
[----:B------:R-:W-:-:S04]  /*6ca0*/  ISETP.GT.AND P6, PT, R4, 0x9, PT ;  /* 0x000000090400780c */ /* 0x000fc80003fc4270 */
[----:B------:R-:W-:-:S13]  /*6cb0*/  ISETP.GT.AND P6, PT, R3, 0x80, P6 ;  /* 0x000000800300780c */ /* 0x000fda00037c4270 */
[----:B0-----:R-:W-:Y:S02]  /*6cc0*/  @P6 IMAD.MOV.U32 R8, RZ, RZ, R12 ;  /* 0x000000ffff086224 */ /* 0x001fe400078e000c */
[----:B------:R-:W-:-:S05]  /*6cd0*/  @P6 IMAD.MOV.U32 R9, RZ, RZ, R13 ;  /* 0x000000ffff096224 */ /* 0x000fca00078e000d */
[----:B------:R0:W-:Y:S01]  /*6ce0*/  @P6 STG.E.U16 desc[UR38][R8.64+0x12], R29 ;  /* 0x0000121d08006986 */ /* 0x0001e2000c101526 */
[----:B------:R-:W-:-:S04]  /*6cf0*/  ISETP.GT.AND P6, PT, R4, 0x8, PT ;  /* 0x000000080400780c */ /* 0x000fc80003fc4270 */
[----:B------:R-:W-:-:S13]  /*6d00*/  ISETP.GT.AND P6, PT, R3, 0x88, P6 ;  /* 0x000000880300780c */ /* 0x000fda00037c4270 */
        /* <DEDUP_REMOVED lines=45> */
[----:B------:R-:W-:Y:S01]  /*6fe0*/  @P6 STG.E.U16 desc[UR38][R8.64+0x42], R41 ;  /* 0x0000422908006986 */ /* 0x000fe2000c101526 */
[----:B------:R-:W-:-:S04]  /*6ff0*/  ISETP.GT.AND P6, PT, R4, 0x20, PT ;  /* 0x000000200400780c */ /* 0x000fc80003fc4270 */
[----:B------:R-:W-:-:S13]  /*7000*/  ISETP.GT.AND P6, PT, R3, 0x88, P6 ;  /* 0x000000880300780c */ /* 0x000fda00037c4270 */
[----:B------:R-:W-:Y:S01]  /*7010*/  @P6 STG.E.U16 desc[UR38][R6.64+0x40], R42 ;  /* 0x0000402a06006986 */ /* 0x000fe2000c101526 */
[----:B------:R-:W-:-:S04]  /*7020*/  ISETP.GT.AND P6, PT, R4, 0x21, PT ;  /* 0x000000210400780c */ /* 0x000fc80003fc4270 */
[----:B------:R-:W-:-:S13]  /*7030*/  ISETP.GT.AND P6, PT, R3, 0x88, P6 ;  /* 0x000000880300780c */ /* 0x000fda00037c4270 */
[----:B------:R-:W-:Y:S02]  /*7040*/  @P6 IMAD.MOV.U32 R4, RZ, RZ, R6 ;  /* 0x000000ffff046224 */ /* 0x000fe400078e0006 */
[----:B------:R-:W-:-:S05]  /*7050*/  @P6 IMAD.MOV.U32 R5, RZ, RZ, R7 ;  /* 0x000000ffff056224 */ /* 0x000fca00078e0007 */
[----:B------:R0:W-:Y:S01]  /*7060*/  @P6 STG.E.U16 desc[UR38][R4.64+0x42], R43 ;  /* 0x0000422b04006986 */ /* 0x0001e2000c101526 */
[C---:B------:R-:W-:Y:S02]  /*7070*/  ISETP.GT.AND P6, PT, R3.reuse, 0x80, P5 ;  /* 0x000000800300780c */ /* 0x040fe40002fc4270 */
[----:B------:R-:W-:-:S11]  /*7080*/  ISETP.GT.AND P5, PT, R3, 0x88, P5 ;  /* 0x000000880300780c */ /* 0x000fd60002fa4270 */
[----:B0-----:R-:W-:Y:S02]  /*7090*/  @P6 IMAD.MOV.U32 R4, RZ, RZ, R12 ;  /* 0x000000ffff046224 */ /* 0x001fe400078e000c */
[----:B------:R-:W-:-:S05]  /*70a0*/  @P6 IMAD.MOV.U32 R5, RZ, RZ, R13 ;  /* 0x000000ffff056224 */ /* 0x000fca00078e000d */
[----:B------:R0:W-:Y:S01]  /*70b0*/  @P6 STG.E.U16 desc[UR38][R4.64+0x50], R44 ;  /* 0x0000502c04006986 */ /* 0x0001e2000c101526 */
[C---:B------:R-:W-:Y:S02]  /*70c0*/  ISETP.GT.AND P6, PT, R3.reuse, 0x80, P4 ;  /* 0x000000800300780c */ /* 0x040fe400027c4270 */
[----:B------:R-:W-:-:S11]  /*70d0*/  ISETP.GT.AND P4, PT, R3, 0x88, P4 ;  /* 0x000000880300780c */ /* 0x000fd60002784270 */
[----:B0-----:R-:W-:Y:S02]  /*70e0*/  @P6 IMAD.MOV.U32 R4, RZ, RZ, R12 ;  /* 0x000000ffff046224 */ /* 0x001fe400078e000c */
[----:B------:R-:W-:-:S05]  /*70f0*/  @P6 IMAD.MOV.U32 R5, RZ, RZ, R13 ;  /* 0x000000ffff056224 */ /* 0x000fca00078e000d */
[----:B------:R0:W-:Y:S02]  /*7100*/  @P6 STG.E.U16 desc[UR38][R4.64+0x52], R45 ;  /* 0x0000522d04006986 */ /* 0x0001e4000c101526 */
[----:B0-----:R-:W-:Y:S02]  /*7110*/  @P5 IMAD.MOV.U32 R4, RZ, RZ, R6 ;  /* 0x000000ffff045224 */ /* 0x001fe400078e0006 */
[----:B------:R-:W-:-:S05]  /*7120*/  @P5 IMAD.MOV.U32 R5, RZ, RZ, R7 ;  /* 0x000000ffff055224 */ /* 0x000fca00078e0007 */
[----:B------:R0:W-:Y:S01]  /*7130*/  @P5 STG.E.U16 desc[UR38][R4.64+0x50], R46 ;  /* 0x0000502e04005986 */ /* 0x0001e2000c101526 */
[C---:B------:R-:W-:Y:S02]  /*7140*/  ISETP.GT.AND P5, PT, R3.reuse, 0x80, P3 ;  /* 0x000000800300780c */ /* 0x040fe40001fa4270 */
[----:B------:R-:W-:Y:S01]  /*7150*/  ISETP.GT.AND P3, PT, R3, 0x88, P3 ;  /* 0x000000880300780c */ /* 0x000fe20001f64270 */
        /* <DEDUP_REMOVED lines=17> */
[----:B------:R0:W-:Y:S02]  /*7270*/  @P3 STG.E.U16 desc[UR38][R4.64+0x60], R50 ;  /* 0x0000603204003986 */ /* 0x0001e4000c101526 */
[----:B0-----:R-:W-:Y:S02]  /*7280*/  @P0 IMAD.MOV.U32 R4, RZ, RZ, R6 ;  /* 0x000000ffff040224 */ /* 0x001fe400078e0006 */
[----:B------:R-:W-:-:S05]  /*7290*/  @P0 IMAD.MOV.U32 R5, RZ, RZ, R7 ;  /* 0x000000ffff050224 */ /* 0x000fca00078e0007 */
[----:B------:R0:W-:Y:S02]  /*72a0*/  @P0 STG.E.U16 desc[UR38][R4.64+0x62], R51 ;  /* 0x0000623304000986 */ /* 0x0001e4000c101526 */
[----:B0-----:R-:W-:Y:S02]  /*72b0*/  @P5 IMAD.MOV.U32 R4, RZ, RZ, R12 ;  /* 0x000000ffff045224 */ /* 0x001fe400078e000c */
[----:B------:R-:W-:-:S05]  /*72c0*/  @P5 IMAD.MOV.U32 R5, RZ, RZ, R13 ;  /* 0x000000ffff055224 */ /* 0x000fca00078e000d */
[----:B------:R0:W-:Y:S04]  /*72d0*/  @P5 STG.E.U16 desc[UR38][R4.64+0x70], R52 ;  /* 0x0000703404005986 */ /* 0x0001e8000c101526 */
[----:B------:R1:W-:Y:S01]  /*72e0*/  @P4 STG.E.U16 desc[UR38][R12.64+0x72], R53 ;  /* 0x000072350c004986 */ /* 0x0003e2000c101526 */
[----:B0-----:R-:W-:Y:S02]  /*72f0*/  @P2 IMAD.MOV.U32 R4, RZ, RZ, R6 ;  /* 0x000000ffff042224 */ /* 0x001fe400078e0006 */
[----:B------:R-:W-:-:S05]  /*7300*/  @P2 IMAD.MOV.U32 R5, RZ, RZ, R7 ;  /* 0x000000ffff052224 */ /* 0x000fca00078e0007 */
[----:B------:R1:W-:Y:S04]  /*7310*/  @P2 STG.E.U16 desc[UR38][R4.64+0x70], R54 ;  /* 0x0000703604002986 */ /* 0x0003e8000c101526 */
[----:B------:R1:W-:Y:S02]  /*7320*/  @P1 STG.E.U16 desc[UR38][R6.64+0x72], R55 ;  /* 0x0000723706001986 */ /* 0x0003e4000c101526 */
.L_x_152:
[----:B------:R-:W-:Y:S05]  /*7330*/  BSYNC B0 ;  /* 0x0000000000007941 */ /* 0x000fea0003800000 */
.L_x_28:
[----:B------:R-:W-:Y:S01]  /*7340*/  IADD3 R16, P0, R16, UR36, RZ ;  /* 0x0000002410107c10 */ /* 0x000fe2000ff1e0ff */
[----:B------:R-:W-:Y:S01]  /*7350*/  ULDC.64 UR4, c[0x0][0x650] ;  /* 0x0001940000047ab9 */ /* 0x000fe20000000a00 */
[----:B------:R-:W-:Y:S01]  /*7360*/  PRMT R3, RZ, 0x7610, R3 ;  /* 0x00007610ff037816 */ /* 0x000fe20000000003 */
[----:B------:R-:W-:Y:S01]  /*7370*/  IMAD.MOV.U32 R101, RZ, RZ, -0x1 ;  /* 0xffffffffff657424 */ /* 0x000fe200078e00ff */
[----:B------:R-:W-:Y:S01]  /*7380*/  IADD3.X R17, R17, UR42, RZ, P0, !PT ;  /* 0x0000002a11117c10 */ /* 0x000fe200087fe4ff */
[----:B------:R-:W-:Y:S01]  /*7390*/  IMAD.MOV.U32 R19, RZ, RZ, -0x1 ;  /* 0xffffffffff137424 */ /* 0x000fe200078e00ff */
[----:B------:R-:W-:-:S04]  /*73a0*/  ISETP.GE.U32.AND P0, PT, R16, UR4, PT ;  /* 0x0000000410007c0c */ /* 0x000fc8000bf06070 */
[----:B------:R-:W-:-:S13]  /*73b0*/  ISETP.GE.U32.AND.EX P0, PT, R17, UR5, PT, P0 ;  /* 0x0000000511007c0c */ /* 0x000fda000bf06100 */
[----:B------:R-:W-:Y:S05]  /*73c0*/  @P0 BRA `(.L_x_153) ;  /* 0x00000004004c0947 */ /* 0x000fea0003800000 */
[----:B0-----:R-:W0:Y:S01]  /*73d0*/  LDC.64 R10, c[0x0][0x628] ;  /* 0x00018a00ff0a7b82 */ /* 0x001e220000000a00 */
[----:B-1----:R-:W1:Y:S01]  /*73e0*/  S2R R12, SR_CTAID.X ;  /* 0x00000000000c7919 */ /* 0x002e620000002500 */
[----:B----4-:R-:W-:Y:S02]  /*73f0*/  IMAD.MOV.U32 R8, RZ, RZ, R16 ;  /* 0x000000ffff087224 */ /* 0x010fe400078e0010 */
[----:B------:R-:W-:Y:S01]  /*7400*/  IMAD.MOV.U32 R9, RZ, RZ, R17 ;  /* 0x000000ffff097224 */ /* 0x000fe200078e0011 */
[----:B------:R-:W4:Y:S03]  /*7410*/  S2R R20, SR_CTAID.Y ;  /* 0x0000000000147919 */ /* 0x000f260000002600 */
[----:B------:R-:W1:Y:S08]  /*7420*/  LDC R0, c[0x0][0x630] ;  /* 0x00018c00ff007b82 */ /* 0x000e700000000800 */
[----:B------:R-:W1:Y:S01]  /*7430*/  LDC.64 R14, c[0x0][0x620] ;  /* 0x00018800ff0e7b82 */ /* 0x000e620000000a00 */
[----:B0-----:R-:W-:-:S04]  /*7440*/  ISETP.NE.U32.AND P0, PT, R10, RZ, PT ;  /* 0x000000ff0a00720c */ /* 0x001fc80003f05070 */
[----:B------:R-:W-:-:S13]  /*7450*/  ISETP.NE.AND.EX P0, PT, R11, RZ, PT, P0 ;  /* 0x000000ff0b00720c */ /* 0x000fda0003f05300 */
[----:B-1--4-:R-:W-:Y:S05]  /*7460*/  @!P0 BRA `(.L_x_154) ;  /* 0x0000000000288947 */ /* 0x012fea0003800000 */
        /* <DEDUP_REMOVED lines=10> */
.L_x_154:
[-CC-:B------:R-:W-:Y:S01]  /*7510*/  SHF.R.U64 R19, R8, R0.reuse, R9.reuse ;  /* 0x0000000008137219 */ /* 0x180fe20000001209 */
[----:B------:R-:W0:Y:S01]  /*7520*/  LDC.64 R26, c[0x0][0x640] ;  /* 0x00019000ff1a7b82 */ /* 0x000e220000000a00 */
[----:B------:R-:W-:Y:S01]  /*7530*/  SHF.R.U32.HI R0, RZ, R0, R9 ;  /* 0x00000000ff007219 */ /* 0x000fe20000011609 */
[----:B------:R-:W-:Y:S01]  /*7540*/  ULDC UR4, c[0x0][0x150] ;  /* 0x0000540000047ab9 */ /* 0x000fe20000000800 */
[----:B------:R-:W-:Y:S02]  /*7550*/  IADD3 R3, P0, RZ, -R19, RZ ;  /* 0x80000013ff037210 */ /* 0x000fe40007f1e0ff */
[----:B------:R-:W-:-:S03]  /*7560*/  I2FP.F32.U32 R7, R12 ;  /* 0x0000000c00077245 */ /* 0x000fc60000201000 */
[----:B------:R-:W1:Y:S01]  /*7570*/  LDC R6, c[0x0][0x618] ;  /* 0x00018600ff067b82 */ /* 0x000e620000000800 */
[----:B------:R-:W-:Y:S02]  /*7580*/  IMAD.X R5, RZ, RZ, ~R0, P0 ;  /* 0x000000ffff057224 */ /* 0x000fe400000e0e00 */
[----:B------:R-:W-:Y:S01]  /*7590*/  FMUL R7, R7, UR4 ;  /* 0x0000000407077c20 */ /* 0x000fe20008400000 */
[----:B------:R-:W-:Y:S01]  /*75a0*/  ULDC UR4, c[0x0][0x154] ;  /* 0x0000550000047ab9 */ /* 0x000fe20000000800 */
[-C--:B------:R-:W-:Y:S02]  /*75b0*/  IMAD R0, R5, R14.reuse, RZ ;  /* 0x0000000e05007224 */ /* 0x080fe400078e02ff */
[C---:B------:R-:W-:Y:S01]  /*75c0*/  IMAD.WIDE.U32 R4, R3.reuse, R14, R16 ;  /* 0x0000000e03047225 */ /* 0x040fe200078e0010 */
[----:B------:R-:W4:Y:S01]  /*75d0*/  LDC R11, c[0x0][0x608] ;  /* 0x00018200ff0b7b82 */ /* 0x000f220000000800 */
[----:B------:R-:W2:Y:S02]  /*75e0*/  F2I.U32.TRUNC.NTZ R7, R7 ;  /* 0x0000000700077305 */ /* 0x000ea4000020f000 */
[----:B------:R-:W-:-:S04]  /*75f0*/  IMAD R3, R3, R15, R0 ;  /* 0x0000000f03037224 */ /* 0x000fc800078e0200 */
[----:B------:R-:W-:Y:S01]  /*7600*/  IMAD.IADD R3, R5, 0x1, R3 ;  /* 0x0000000105037824 */ /* 0x000fe200078e0203 */
[----:B------:R-:W3:Y:S01]  /*7610*/  LDC R8, c[0x0][0x658] ;  /* 0x00019600ff087b82 */ /* 0x000ee20000000800 */
[----:B------:R-:W-:Y:S02]  /*7620*/  I2FP.F32.U32 R5, R20 ;  /* 0x0000001400057245 */ /* 0x000fe40000201000 */
[----:B0-----:R-:W-:-:S04]  /*7630*/  ISETP.NE.U32.AND P0, PT, R26, RZ, PT ;  /* 0x000000ff1a00720c */ /* 0x001fc80003f05070 */
[----:B------:R-:W-:Y:S01]  /*7640*/  ISETP.NE.AND.EX P0, PT, R27, RZ, PT, P0 ;  /* 0x000000ff1b00720c */ /* 0x000fe20003f05300 */
[----:B------:R-:W0:Y:S01]  /*7650*/  LDC R9, c[0x0][0x144] ;  /* 0x00005100ff097b82 */ /* 0x000e220000000800 */
[-C--:B-1----:R-:W-:Y:S01]  /*7660*/  SHF.R.U32.HI R0, RZ, R6.reuse, R3 ;  /* 0x00000006ff007219 */ /* 0x082fe20000011603 */
[----:B--2---:R-:W-:Y:S01]  /*7670*/  IMAD.MOV R7, RZ, RZ, -R7 ;  /* 0x000000ffff077224 */ /* 0x004fe200078e0a07 */
[----:B------:R-:W-:Y:S01]  /*7680*/  SHF.R.U64 R13, R4, R6, R3 ;  /* 0x00000006040d7219 */ /* 0x000fe20000001203 */
[----:B------:R-:W-:-:S04]  /*7690*/  FMUL R6, R5, UR4 ;  /* 0x0000000405067c20 */ /* 0x000fc80008400000 */
[----:B------:R-:W1:Y:S01]  /*76a0*/  LDC R21, c[0x0][0x148] ;  /* 0x00005200ff157b82 */ /* 0x000e620000000800 */
[-CC-:B----4-:R-:W-:Y:S02]  /*76b0*/  SHF.R.U64 R10, R13, R11.reuse, R0.reuse ;  /* 0x0000000b0d0a7219 */ /* 0x190fe40000001200 */
[----:B------:R-:W-:Y:S02]  /*76c0*/  SHF.R.U32.HI R3, RZ, R11, R0 ;  /* 0x0000000bff037219 */ /* 0x000fe40000011600 */
[----:B------:R2:W4:Y:S03]  /*76d0*/  F2I.U32.TRUNC.NTZ R0, R6 ;  /* 0x0000000600007305 */ /* 0x000526000020f000 */
[----:B------:R-:W1:Y:S01]  /*76e0*/  LDC R14, c[0x0][0x648] ;  /* 0x00019200ff0e7b82 */ /* 0x000e620000000800 */
[-CC-:B---3--:R-:W-:Y:S02]  /*76f0*/  SHF.R.U64 R15, R10, R8.reuse, R3.reuse ;  /* 0x000000080a0f7219 */ /* 0x188fe40000001203 */
[----:B------:R-:W-:-:S03]  /*7700*/  SHF.R.U32.HI R5, RZ, R8, R3 ;  /* 0x00000008ff057219 */ /* 0x000fc60000011603 */
[----:B------:R-:W-:Y:S02]  /*7710*/  IMAD.MOV.U32 R4, RZ, RZ, R15 ;  /* 0x000000ffff047224 */ /* 0x000fe400078e000f */
[----:B------:R-:W3:Y:S01]  /*7720*/  LDC R24, c[0x0][0x638] ;  /* 0x00018e00ff187b82 */ /* 0x000ee20000000800 */
[----:B0-----:R-:W-:-:S07]  /*7730*/  IMAD R25, R9, R7, R12 ;  /* 0x0000000709197224 */ /* 0x001fce00078e020c */
[----:B------:R-:W0:Y:S08]  /*7740*/  LDC R28, c[0x0][0x610] ;  /* 0x00018400ff1c7b82 */ /* 0x000e300000000800 */
[----:B------:R-:W0:Y:S01]  /*7750*/  LDC R29, c[0x0][0x600] ;  /* 0x00018000ff1d7b82 */ /* 0x000e220000000800 */
[----:B--2-4-:R-:W-:Y:S05]  /*7760*/  @!P0 BRA `(.L_x_155) ;  /* 0x0000000000288947 */ /* 0x014fea0003800000 */
[----:B------:R-:W2:Y:S02]  /*7770*/  LDC R4, c[0x0][0x64c] ;  /* 0x00019300ff047b82 */ /* 0x000ea40000000800 */
[----:B--2---:R-:W-:-:S05]  /*7780*/  IADD3 R3, P0, R15, R4, RZ ;  /* 0x000000040f037210 */ /* 0x004fca0007f1e0ff */
        /* <DEDUP_REMOVED lines=8> */
.L_x_155:
[----:B------:R-:W-:Y:S02]  /*7810*/  ISETP.NE.AND P0, PT, R2, 0x1, PT ;  /* 0x000000010200780c */ /* 0x000fe40003f05270 */
[----:B-1----:R-:W-:Y:S01]  /*7820*/  SHF.R.U64 R3, R4, R14, R5 ;  /* 0x0000000e04037219 */ /* 0x002fe20000001205 */
[----:B------:R-:W-:Y:S01]  /*7830*/  IMAD.MOV R5, RZ, RZ, -R0 ;  /* 0x000000ffff057224 */ /* 0x000fe200078e0a00 */
[----:B------:R-:W-:Y:S02]  /*7840*/  LOP3.LUT R0, R10, R99, RZ, 0xc0, !PT ;  /* 0x000000630a007212 */ /* 0x000fe400078ec0ff */
[----:B------:R-:W-:Y:S01]  /*7850*/  LOP3.LUT R6, R13, R98, RZ, 0xc0, !PT ;  /* 0x000000620d067212 */ /* 0x000fe200078ec0ff */
[----:B------:R-:W-:Y:S02]  /*7860*/  IMAD.MOV R4, RZ, RZ, -R3 ;  /* 0x000000ffff047224 */ /* 0x000fe400078e0a03 */
[----:B------:R-:W-:Y:S02]  /*7870*/  IMAD R0, R91, R3, R0 ;  /* 0x000000035b007224 */ /* 0x000fe400078e0200 */
[----:B---3--:R-:W-:-:S02]  /*7880*/  IMAD R3, R4, R24, R15 ;  /* 0x0000001804037224 */ /* 0x008fc400078e020f */
[----:B------:R-:W-:Y:S02]  /*7890*/  @P0 IMAD R25, R21, R5, R20 ;  /* 0x0000000515190224 */ /* 0x000fe400078e0214 */
[----:B0-----:R-:W-:Y:S02]  /*78a0*/  IMAD R5, R3, R29, R6 ;  /* 0x0000001d03057224 */ /* 0x001fe400078e0206 */
[----:B------:R-:W-:Y:S02]  /*78b0*/  IMAD R0, R0, R28, R25 ;  /* 0x0000001c00007224 */ /* 0x000fe400078e0219 */
[----:B------:R-:W-:-:S03]  /*78c0*/  IMAD.MOV.U32 R4, RZ, RZ, 0x1 ;  /* 0x00000001ff047424 */ /* 0x000fc600078e00ff */
[----:B------:R-:W-:Y:S02]  /*78d0*/  SEL R101, R5, R0, !P0 ;  /* 0x0000000005657207 */ /* 0x000fe40004000000 */
[----:B------:R-:W-:Y:S02]  /*78e0*/  PRMT R3, R4, 0x7610, R3 ;  /* 0x0000761004037816 */ /* 0x000fe40000000003 */
[----:B------:R-:W-:-:S07]  /*78f0*/  SEL R0, R0, R5, !P0 ;  /* 0x0000000500007207 */ /* 0x000fce0004000000 */
.L_x_153:
[----:B------:R-:W-:Y:S01]  /*7900*/  UIADD3 UR41, UR43, UR41, URZ ;  /* 0x000000292b297290 */ /* 0x000fe2000fffe03f */
[----:B------:R-:W-:Y:S01]  /*7910*/  LOP3.LUT P0, RZ, R3, 0xff, RZ, 0xc0, !PT ;  /* 0x000000ff03ff7812 */ /* 0x000fe2000780c0ff */
[----:B------:R-:W-:Y:S02]  /*7920*/  IMAD.MOV.U32 R109, RZ, RZ, R0 ;  /* 0x000000ffff6d7224 */ /* 0x000fe400078e0000 */
[----:B------:R-:W-:Y:S02]  /*7930*/  USHF.R.U32.HI UR4, URZ, 0x1, UR41 ;  /* 0x000000013f047899 */ /* 0x000fe40008011629 */
[----:B------:R-:W-:Y:S02]  /*7940*/  UISETP.GT.U32.AND UP1, UPT, UR41, 0x1, UPT ;  /* 0x000000012900788c */ /* 0x000fe4000bf24070 */
[----:B------:R-:W-:Y:S02]  /*7950*/  ULOP3.LUT UR4, UR4, 0x1, URZ, 0xc0, !UPT ;  /* 0x0000000104047892 */ /* 0x000fe4000f8ec03f */
[----:B------:R-:W-:-:S02]  /*7960*/  UISETP.LT.U32.AND UP1, UPT, UR43, 0x2, UP1 ;  /* 0x000000022b00788c */ /* 0x000fc40008f21070 */
[----:B------:R-:W-:Y:S02]  /*7970*/  UISETP.NE.U32.AND UP0, UPT, UR4, 0x1, UPT ;  /* 0x000000010400788c */ /* 0x000fe4000bf05070 */
[----:B------:R-:W-:Y:S02]  /*7980*/  USEL UR5, URZ, 0x1, !UP1 ;  /* 0x000000013f057887 */ /* 0x000fe4000c800000 */
[----:B------:R-:W-:Y:S02]  /*7990*/  UISETP.GT.U32.AND UP0, UPT, UR43, 0x1, !UP0 ;  /* 0x000000012b00788c */ /* 0x000fe4000c704070 */
[----:B------:R-:W-:Y:S02]  /*79a0*/  ULOP3.LUT UR41, UR41, 0x1, URZ, 0xc0, !UPT ;  /* 0x0000000129297892 */ /* 0x000fe4000f8ec03f */
[----:B------:R-:W-:-:S04]  /*79b0*/  USEL UR4, URZ, 0x1, !UP0 ;  /* 0x000000013f047887 */ /* 0x000fc8000c000000 */
[----:B------:R-:W-:Y:S01]  /*79c0*/  ULOP3.LUT UR40, UR4, UR40, UR5, 0x96, !UPT ;  /* 0x0000002804287292 */ /* 0x000fe2000f8e9605 */
[----:B------:R-:W-:Y:S11]  /*79d0*/  @P0 BRA `(.L_x_156) ;  /* 0xffffff9400f80947 */ /* 0x000ff6000383ffff */
[----:B------:R-:W-:Y:S05]  /*79e0*/  EXIT ;  /* 0x000000000000794d */ /* 0x000fea0003800000 */
.L_x_3:
        /* <DEDUP_REMOVED lines=26> */
.L_x_158:
[--C-:B------:R-:W-:Y:S01]  /*7b90*/  SHF.R.U64 R14, R12, R20, R13.reuse ;  /* 0x000000140c0e7219 */ /* 0x100fe2000000120d */
[----:B------:R-:W0:Y:S01]  /*7ba0*/  LDC R24, c[0x0][0x618] ;  /* 0x00018600ff187b82 */ /* 0x000e220000000800 */
[----:B------:R-:W-:Y:S01]  /*7bb0*/  I2FP.F32.U32 R8, R6 ;  /* 0x0000000600087245 */ /* 0x000fe20000201000 */
[----:B------:R-:W-:Y:S01]  /*7bc0*/  ULDC UR4, c[0x0][0x150] ;  /* 0x0000540000047ab9 */ /* 0x000fe20000000800 */
[----:B------:R-:W-:Y:S02]  /*7bd0*/  SHF.R.U32.HI R7, RZ, R20, R13 ;  /* 0x00000014ff077219 */ /* 0x000fe4000001160d */
[----:B------:R-:W-:Y:S01]  /*7be0*/  IADD3 R11, P0, RZ, -R14, RZ ;  /* 0x8000000eff0b7210 */ /* 0x000fe20007f1e0ff */
[----:B------:R-:W-:Y:S01]  /*7bf0*/  FMUL R13, R8, UR4 ;  /* 0x00000004080d7c20 */ /* 0x000fe20008400000 */
[----:B------:R-:W-:Y:S01]  /*7c00*/  ULDC UR4, c[0x0][0x154] ;  /* 0x0000550000047ab9 */ /* 0x000fe20000000800 */
[----:B------:R-:W1:Y:S02]  /*7c10*/  LDC.64 R26, c[0x0][0x640] ;  /* 0x00019000ff1a7b82 */ /* 0x000e640000000a00 */
[----:B------:R-:W-:-:S02]  /*7c20*/  IMAD.X R7, RZ, RZ, ~R7, P0 ;  /* 0x000000ffff077224 */ /* 0x000fc400000e0e07 */
[----:B------:R-:W2:Y:S01]  /*7c30*/  F2I.U32.TRUNC.NTZ R13, R13 ;  /* 0x0000000d000d7305 */ /* 0x000ea2000020f000 */
[----:B------:R-:W-:-:S03]  /*7c40*/  IMAD.WIDE.U32 R8, R11, R22, R16 ;  /* 0x000000160b087225 */ /* 0x000fc600078e0010 */
[----:B------:R-:W3:Y:S01]  /*7c50*/  LDC R15, c[0x0][0x144] ;  /* 0x00005100ff0f7b82 */ /* 0x000ee20000000800 */
[----:B------:R-:W-:-:S04]  /*7c60*/  IMAD R10, R7, R22, RZ ;  /* 0x00000016070a7224 */ /* 0x000fc800078e02ff */
[----:B------:R-:W-:Y:S02]  /*7c70*/  IMAD R7, R11, R23, R10 ;  /* 0x000000170b077224 */ /* 0x000fe400078e020a */
[----:B------:R-:W-:Y:S01]  /*7c80*/  IMAD.MOV.U32 R10, RZ, RZ, -0x1 ;  /* 0xffffffffff0a7424 */ /* 0x000fe200078e00ff */
[----:B------:R-:W4:Y:S01]  /*7c90*/  LDC R20, c[0x0][0x608] ;  /* 0x00018200ff147b82 */ /* 0x000f220000000800 */
[----:B------:R-:W-:Y:S01]  /*7ca0*/  IMAD.IADD R7, R9, 0x1, R7 ;  /* 0x0000000109077824 */ /* 0x000fe200078e0207 */
[----:B------:R-:W-:-:S04]  /*7cb0*/  I2FP.F32.U32 R9, R3 ;  /* 0x0000000300097245 */ /* 0x000fc80000201000 */
[-C--:B0-----:R-:W-:Y:S01]  /*7cc0*/  SHF.R.U64 R12, R8, R24.reuse, R7 ;  /* 0x00000018080c7219 */ /* 0x081fe20000001207 */
[----:B--2---:R-:W-:Y:S01]  /*7cd0*/  IMAD.MOV R8, RZ, RZ, -R13 ;  /* 0x000000ffff087224 */ /* 0x004fe200078e0a0d */
[----:B------:R-:W0:Y:S01]  /*7ce0*/  LDC R11, c[0x0][0x658] ;  /* 0x00019600ff0b7b82 */ /* 0x000e220000000800 */
[----:B-1----:R-:W-:Y:S01]  /*7cf0*/  ISETP.NE.U32.AND P0, PT, R26, RZ, PT ;  /* 0x000000ff1a00720c */ /* 0x002fe20003f05070 */
[----:B------:R-:W-:Y:S01]  /*7d00*/  FMUL R9, R9, UR4 ;  /* 0x0000000409097c20 */ /* 0x000fe20008400000 */
[----:B------:R-:W-:Y:S02]  /*7d10*/  SHF.R.U32.HI R7, RZ, R24, R7 ;  /* 0x00000018ff077219 */ /* 0x000fe40000011607 */
[----:B------:R-:W-:-:S03]  /*7d20*/  ISETP.NE.AND.EX P0, PT, R27, RZ, PT, P0 ;  /* 0x000000ff1b00720c */ /* 0x000fc60003f05300 */
[----:B------:R-:W1:Y:S01]  /*7d30*/  LDC R22, c[0x0][0x148] ;  /* 0x00005200ff167b82 */ /* 0x000e620000000800 */
[----:B---3--:R-:W-:Y:S02]  /*7d40*/  IMAD R23, R15, R8, R6 ;  /* 0x000000080f177224 */ /* 0x008fe400078e0206 */
[----:B------:R-:W-:-:S05]  /*7d50*/  IMAD.MOV.U32 R8, RZ, RZ, 0x1 ;  /* 0x00000001ff087424 */ /* 0x000fca00078e00ff */
[----:B------:R-:W2:Y:S01]  /*7d60*/  LDC R21, c[0x0][0x600] ;  /* 0x00018000ff157b82 */ /* 0x000ea20000000800 */
[-CC-:B----4-:R-:W-:Y:S02]  /*7d70*/  SHF.R.U64 R15, R12, R20.reuse, R7.reuse ;  /* 0x000000140c0f7219 */ /* 0x190fe40000001207 */
[----:B------:R-:W-:Y:S02]  /*7d80*/  SHF.R.U32.HI R6, RZ, R20, R7 ;  /* 0x00000014ff067219 */ /* 0x000fe40000011607 */
[----:B------:R3:W4:Y:S03]  /*7d90*/  F2I.U32.TRUNC.NTZ R20, R9 ;  /* 0x0000000900147305 */ /* 0x000726000020f000 */
[----:B------:R-:W1:Y:S01]  /*7da0*/  LDC R25, c[0x0][0x648] ;  /* 0x00019200ff197b82 */ /* 0x000e620000000800 */
[-C--:B0-----:R-:W-:Y:S02]  /*7db0*/  SHF.R.U64 R19, R15, R11.reuse, R6 ;  /* 0x0000000b0f137219 */ /* 0x081fe40000001206 */
[----:B------:R-:W-:-:S02]  /*7dc0*/  SHF.L.U32 R10, R10, R11, RZ ;  /* 0x0000000b0a0a7219 */ /* 0x000fc400000006ff */
[-C--:B------:R-:W-:Y:S01]  /*7dd0*/  SHF.R.U32.HI R7, RZ, R11.reuse, R6 ;  /* 0x0000000bff077219 */ /* 0x080fe20000011606 */
[----:B------:R-:W-:Y:S01]  /*7de0*/  IMAD.MOV.U32 R6, RZ, RZ, R19 ;  /* 0x000000ffff067224 */ /* 0x000fe200078e0013 */
[----:B------:R-:W-:Y:S01]  /*7df0*/  SHF.L.U32 R24, R8, R11, RZ ;  /* 0x0000000b08187219 */ /* 0x000fe200000006ff */
[----:B------:R-:W0:Y:S01]  /*7e00*/  LDC R28, c[0x0][0x638] ;  /* 0x00018e00ff1c7b82 */ /* 0x000e220000000800 */
[----:B------:R-:W-:-:S07]  /*7e10*/  LOP3.LUT R30, RZ, R10, RZ, 0x33, !PT ;  /* 0x0000000aff1e7212 */ /* 0x000fce00078e33ff */
[----:B------:R-:W0:Y:S01]  /*7e20*/  LDC R29, c[0x0][0x610] ;  /* 0x00018400ff1d7b82 */ /* 0x000e220000000800 */
[----:B---34-:R-:W-:Y:S05]  /*7e30*/  @!P0 BRA `(.L_x_159) ;  /* 0x0000000000288947 */ /* 0x018fea0003800000 */
[----:B------:R-:W3:Y:S02]  /*7e40*/  LDC R6, c[0x0][0x64c] ;  /* 0x00019300ff067b82 */ /* 0x000ee40000000800 */
[----:B---3--:R-:W-:-:S05]  /*7e50*/  IADD3 R11, P0, R19, R6, RZ ;  /* 0x00000006130b7210 */ /* 0x008fca0007f1e0ff */
        /* <DEDUP_REMOVED lines=8> */
.L_x_159:
[----:B------:R-:W-:Y:S01]  /*7ee0*/  ISETP.NE.AND P0, PT, R2, 0x1, PT ;  /* 0x000000010200780c */ /* 0x000fe20003f05270 */
[----:B--2---:R-:W-:Y:S01]  /*7ef0*/  VIADD R9, R21, 0xffffffff ;  /* 0xffffffff15097836 */ /* 0x004fe20000000000 */
[----:B-1----:R-:W-:Y:S01]  /*7f00*/  SHF.R.U64 R7, R6, R25, R7 ;  /* 0x0000001906077219 */ /* 0x002fe20000001207 */
[----:B------:R-:W-:Y:S01]  /*7f10*/  IMAD.MOV R20, RZ, RZ, -R20 ;  /* 0x000000ffff147224 */ /* 0x000fe200078e0a14 */
[----:B------:R-:W-:Y:S02]  /*7f20*/  LOP3.LUT R6, R15, R30, RZ, 0xc0, !PT ;  /* 0x0000001e0f067212 */ /* 0x000fe400078ec0ff */
[----:B------:R-:W-:Y:S01]  /*7f30*/  LOP3.LUT R12, R12, R9, RZ, 0xc0, !PT ;  /* 0x000000090c0c7212 */ /* 0x000fe200078ec0ff */
[----:B------:R-:W-:Y:S02]  /*7f40*/  IMAD.MOV R8, RZ, RZ, -R7 ;  /* 0x000000ffff087224 */ /* 0x000fe400078e0a07 */
[----:B------:R-:W-:Y:S02]  /*7f50*/  IMAD R6, R24, R7, R6 ;  /* 0x0000000718067224 */ /* 0x000fe400078e0206 */
[----:B------:R-:W-:-:S02]  /*7f60*/  IMAD.MOV.U32 R9, RZ, RZ, 0x1 ;  /* 0x00000001ff097424 */ /* 0x000fc400078e00ff */
[----:B------:R-:W-:Y:S02]  /*7f70*/  @P0 IMAD R23, R22, R20, R3 ;  /* 0x0000001416170224 */ /* 0x000fe400078e0203 */
[----:B0-----:R-:W-:Y:S02]  /*7f80*/  IMAD R3, R8, R28, R19 ;  /* 0x0000001c08037224 */ /* 0x001fe400078e0213 */
[----:B------:R-:W-:Y:S02]  /*7f90*/  IMAD R13, R6, R29, R23 ;  /* 0x0000001d060d7224 */ /* 0x000fe400078e0217 */
[----:B------:R-:W-:Y:S02]  /*7fa0*/  IMAD R6, R3, R21, R12 ;  /* 0x0000001503067224 */ /* 0x000fe400078e020c */
[----:B------:R-:W-:-:S03]  /*7fb0*/  IMAD.MOV.U32 R8, RZ, RZ, R14 ;  /* 0x000000ffff087224 */ /* 0x000fc600078e000e */
[----:B------:R-:W-:Y:S02]  /*7fc0*/  SEL R20, R6, R13, !P0 ;  /* 0x0000000d06147207 */ /* 0x000fe40004000000 */
[----:B------:R-:W-:-:S07]  /*7fd0*/  SEL R13, R13, R6, !P0 ;  /* 0x000000060d0d7207 */ /* 0x000fce0004000000 */
.L_x_157:
[----:B------:R-:W-:-:S08]  /*7fe0*/  NOP ;  /* 0x0000000000007918 */ /* 0x000fd00000000000 */
[----:B------:R-:W0:-:S00]  /*7ff0*/  USETMAXREG.DEALLOC.CTAPOOL 0x28 ;  /* 0x00000028000079c8 */ /* 0x000e0000080e0500 */
[----:B0-----:R-:W-:-:S13]  /*8000*/  ISETP.NE.AND P0, PT, R0, RZ, PT ;  /* 0x000000ff0000720c */ /* 0x001fda0003f05270 */
[----:B------:R-:W-:Y:S05]  /*8010*/  @P0 EXIT ;  /* 0x000000000000094d */ /* 0x000fea0003800000 */
[----:B------:R-:W-:Y:S01]  /*8020*/  LOP3.LUT P0, RZ, R9, 0xff, RZ, 0xc0, !PT ;  /* 0x000000ff09ff7812 */ /* 0x000fe2000780c0ff */
[----:B------:R-:W-:Y:S02]  /*8030*/  IMAD.MOV.U32 R0, RZ, RZ, 0x1 ;  /* 0x00000001ff007424 */ /* 0x000fe400078e00ff */
[----:B------:R-:W-:-:S10]  /*8040*/  IMAD.MOV.U32 R3, RZ, RZ, RZ ;  /* 0x000000ffff037224 */ /* 0x000fd400078e00ff */
[----:B------:R-:W-:Y:S05]  /*8050*/  @!P0 BRA `(.L_x_160) ;  /* 0x0000000c00648947 */ /* 0x000fea0003800000 */
[----:B------:R-:W0:Y:S01]  /*8060*/  LDC R0, c[0x0][0x28c] ;  /* 0x0000a300ff007b82 */ /* 0x000e220000000800 */
[----:B------:R-:W-:Y:S01]  /*8070*/  LOP3.LUT P0, RZ, R4, 0x1f, RZ, 0xc0, !PT ;  /* 0x0000001f04ff7812 */ /* 0x000fe2000780c0ff */
[----:B------:R-:W-:Y:S01]  /*8080*/  ULDC UR5, c[0x0][0x658] ;  /* 0x0001960000057ab9 */ /* 0x000fe20000000800 */
[----:B------:R-:W-:Y:S01]  /*8090*/  UMOV UR6, 0xffffffff ;  /* 0xffffffff00067882 */ /* 0x000fe20000000000 */
[----:B------:R-:W-:Y:S01]  /*80a0*/  BSSY B0, `(.L_x_160) ;  /* 0x00000d4000007945 */ /* 0x000fe20003800000 */
[----:B------:R-:W-:Y:S01]  /*80b0*/  USHF.L.U32 UR6, UR6, UR5, URZ ;  /* 0x0000000506067299 */ /* 0x000fe2000800063f */
[C---:B------:R-:W-:Y:S01]  /*80c0*/  ISETP.NE.AND P2, PT, R5.reuse, RZ, PT ;  /* 0x000000ff0500720c */ /* 0x040fe20003f45270 */
[----:B------:R-:W-:Y:S01]  /*80d0*/  IMAD.MOV.U32 R11, RZ, RZ, 0x1 ;  /* 0x00000001ff0b7424 */ /* 0x000fe200078e00ff */
[----:B------:R-:W-:Y:S01]  /*80e0*/  ISETP.NE.OR P0, PT, R5, RZ, !P0 ;  /* 0x000000ff0500720c */ /* 0x000fe20004705670 */
[----:B------:R-:W-:Y:S01]  /*80f0*/  ULDC UR4, c[0x0][0x600] ;  /* 0x0001800000047ab9 */ /* 0x000fe20000000800 */
[----:B------:R-:W-:Y:S01]  /*8100*/  LOP3.LUT R19, R18, 0x2, RZ, 0xfc, !PT ;  /* 0x0000000212137812 */ /* 0x000fe200078efcff */
[----:B------:R-:W-:Y:S01]  /*8110*/  UMOV UR7, 0x1 ;  /* 0x0000000100077882 */ /* 0x000fe20000000000 */
[----:B------:R-:W-:-:S02]  /*8120*/  UIADD3 UR19, UR4, -0x1, URZ ;  /* 0xffffffff04137890 */ /* 0x000fc4000fffe03f */
[----:B------:R-:W-:Y:S02]  /*8130*/  USHF.L.U32 UR21, UR7, UR5, URZ ;  /* 0x0000000507157299 */ /* 0x000fe4000800063f */
[----:B------:R-:W-:Y:S01]  /*8140*/  ULOP3.LUT UR20, URZ, UR6, URZ, 0x33, !UPT ;  /* 0x000000063f147292 */ /* 0x000fe2000f8e333f */
[----:B------:R-:W-:Y:S01]  /*8150*/  ULDC.64 UR26, c[0x0][0x198] ;  /* 0x00006600001a7ab9 */ /* 0x000fe20000000a00 */
[----:B0-----:R-:W-:-:S05]  /*8160*/  VIADD R0, R0, 0x7f ;  /* 0x0000007f00007836 */ /* 0x001fca0000000000 */
[----:B------:R-:W-:-:S04]  /*8170*/  SHF.R.S32.HI R3, RZ, 0x1f, R0 ;  /* 0x0000001fff037819 */ /* 0x000fc80000011400 */
[----:B------:R-:W-:Y:S01]  /*8180*/  LEA.HI R3, R3, R0, RZ, 0x7 ;  /* 0x0000000003037211 */ /* 0x000fe200078f38ff */
[----:B------:R-:W-:-:S03]  /*8190*/  IMAD.MOV.U32 R0, RZ, RZ, 0x1 ;  /* 0x00000001ff007424 */ /* 0x000fc600078e00ff */
[----:B------:R-:W-:Y:S01]  /*81a0*/  SHF.R.S32.HI R12, RZ, 0x7, R3 ;  /* 0x00000007ff0c7819 */ /* 0x000fe20000011403 */
[----:B------:R-:W-:-:S04]  /*81b0*/  IMAD.MOV.U32 R3, RZ, RZ, RZ ;  /* 0x000000ffff037224 */ /* 0x000fc800078e00ff */
[----:B------:R-:W-:-:S07]  /*81c0*/  VIADD R10, R12, 0x1 ;  /* 0x000000010c0a7836 */ /* 0x000fce0000000000 */
.L_x_172:
[----:B------:R-:W-:-:S03]  /*81d0*/  UMOV UR4, 0xffffffff ;  /* 0xffffffff00047882 */ /* 0x000fc60000000000 */
[----:B------:R-:W-:Y:S05]  /*81e0*/  BRA.DIV UR4, `(.L_x_161) ;  /* 0x0000000e04a47947 */ /* 0x000fea000b800000 */
[----:B------:R-:W-:-:S13]  /*81f0*/  ELECT P6, URZ, PT ;  /* 0x00000000003f782f */ /* 0x000fda00038c0000 */
.L_x_181:
[----:B------:R-:W-:Y:S04]  /*8200*/  BSSY B1, `(.L_x_162) ;  /* 0x000004a000017945 */ /* 0x000fe80003800000 */
[----:B------:R-:W-:Y:S05]  /*8210*/  @!P6 BRA `(.L_x_163) ;  /* 0x000000040020e947 */ /* 0x000fea0003800000 */
[----:B------:R-:W0:Y:S02]  /*8220*/  LDC R4, c[0x0][0x28c] ;  /* 0x0000a300ff047b82 */ /* 0x000e240000000800 */
[----:B0-----:R-:W-:-:S13]  /*8230*/  ISETP.GE.AND P1, PT, R4, 0x1, PT ;  /* 0x000000010400780c */ /* 0x001fda0003f26270 */
[----:B------:R-:W-:Y:S05]  /*8240*/  @!P1 BRA `(.L_x_163) ;  /* 0x0000000400149947 */ /* 0x000fea0003800000 */
[----:B------:R-:W-:Y:S02]  /*8250*/  IMAD.SHL.U32 R13, R13, 0x100, RZ ;  /* 0x000001000d0d7824 */ /* 0x000fe400078e00ff */
[----:B------:R-:W-:Y:S02]  /*8260*/  IMAD.SHL.U32 R20, R20, 0x40, RZ ;  /* 0x0000004014147824 */ /* 0x000fe400078e00ff */
[----:B------:R-:W-:Y:S02]  /*8270*/  IMAD.MOV.U32 R21, RZ, RZ, RZ ;  /* 0x000000ffff157224 */ /* 0x000fe400078e00ff */
[----:B------:R-:W-:Y:S02]  /*8280*/  IMAD.MOV.U32 R4, RZ, RZ, R10 ;  /* 0x000000ffff047224 */ /* 0x000fe400078e000a */
[----:B------:R-:W-:Y:S02]  /*8290*/  IMAD.MOV.U32 R5, RZ, RZ, R0 ;  /* 0x000000ffff057224 */ /* 0x000fe400078e0000 */
[----:B------:R-:W-:-:S02]  /*82a0*/  IMAD.MOV.U32 R6, RZ, RZ, R3 ;  /* 0x000000ffff067224 */ /* 0x000fc400078e0003 */
[C---:B------:R-:W-:Y:S02]  /*82b0*/  VIADD R22, R13.reuse, 0x40 ;  /* 0x000000400d167836 */ /* 0x040fe40000000000 */
[C---:B------:R-:W-:Y:S02]  /*82c0*/  VIADD R23, R13.reuse, 0x80 ;  /* 0x000000800d177836 */ /* 0x040fe40000000000 */
[----:B------:R-:W-:-:S07]  /*82d0*/  VIADD R24, R13, 0xc0 ;  /* 0x000000c00d187836 */ /* 0x000fce0000000000 */
.L_x_167:
[----:B------:R-:W0:Y:S01]  /*82e0*/  S2R R14, SR_CgaCtaId ;  /* 0x00000000000e7919 */ /* 0x000e220000008800 */
[----:B------:R-:W-:Y:S01]  /*82f0*/  MOV R7, 0x400 ;  /* 0x0000040000077802 */ /* 0x000fe20000000f00 */
[----:B------:R-:W1:Y:S03]  /*8300*/  @!P2 LDC R9, c[0x0][0x500] ;  /* 0x00014000ff09ab82 */ /* 0x000e660000000800 */
[----:B0-----:R-:W-:Y:S02]  /*8310*/  LEA R15, R14, R7, 0x18 ;  /* 0x000000070e0f7211 */ /* 0x001fe400078ec0ff */
[----:B------:R-:W-:-:S03]  /*8320*/  SHF.L.U32 R7, R5, 0x1f, RZ ;  /* 0x0000001f05077819 */ /* 0x000fc600000006ff */
[----:B------:R-:W-:-:S04]  /*8330*/  IMAD R14, R6, 0x8, R15 ;  /* 0x00000008060e7824 */ /* 0x000fc800078e020f */
[----:B------:R-:W0:Y:S02]  /*8340*/  SYNCS.PHASECHK.TRANS64.TRYWAIT P1, [R14+URZ+0x10], R7 ;  /* 0x000010070e0075a7 */ /* 0x000e24000802017f */
[----:B01----:R-:W-:Y:S05]  /*8350*/  @!P1 BRA `(.L_x_164) ;  /* 0x0000000c00689947 */ /* 0x003fea0003800000 */
.L_x_182:
[----:B0-----:R-:W-:Y:S01]  /*8360*/  PRMT R7, R19, 0x9910, RZ ;  /* 0x0000991013077816 */ /* 0x001fe200000000ff */
[----:B------:R0:W-:Y:S03]  /*8370*/  @!P2 SYNCS.ARRIVE.TRANS64 RZ, [R14+URZ], R9 ;  /* 0x000000090effa9a7 */ /* 0x0001e6000800003f */
[----:B------:R-:W-:-:S13]  /*8380*/  ISETP.NE.AND P1, PT, R7, 0x2, PT ;  /* 0x000000020700780c */ /* 0x000fda0003f25270 */
[----:B0-----:R-:W-:Y:S05]  /*8390*/  @P1 BRA `(.L_x_165) ;  /* 0x0000000000041947 */ /* 0x001fea0003800000 */
[----:B------:R-:W-:Y:S01]  /*83a0*/  BPT.TRAP 0x1 ;  /* 0x000000040000795c */ /* 0x000fe20000300000 */
.L_x_165:
[----:B------:R-:W-:Y:S05]  /*83b0*/  @P0 BRA `(.L_x_166) ;  /* 0x0000000000040947 */ /* 0x000fea0003800000 */
[----:B------:R-:W-:Y:S01]  /*83c0*/  BPT.TRAP 0x1 ;  /* 0x000000040000795c */ /* 0x000fe20000300000 */
.L_x_166:
[C-C-:B------:R-:W-:Y:S01]  /*83d0*/  IMAD R7, R6.reuse, 0x10000, R15.reuse ;  /* 0x0001000006077824 */ /* 0x140fe200078e020f */
[----:B------:R-:W-:Y:S01]  /*83e0*/  R2UR UR10, R13 ;  /* 0x000000000d0a72ca */ /* 0x000fe200000e0000 */
[----:B------:R-:W-:Y:S01]  /*83f0*/  IMAD R15, R6, 0x4000, R15 ;  /* 0x00004000060f7824 */ /* 0x000fe200078e020f */
[----:B------:R-:W-:Y:S01]  /*8400*/  R2UR UR9, R14 ;  /* 0x000000000e0972ca */ /* 0x000fe200000e0000 */
[----:B------:R-:W-:Y:S01]  /*8410*/  UIADD3 UR4, UP0, UR26, 0xf0, URZ ;  /* 0x000000f01a047890 */ /* 0x000fe2000ff1e03f */
[----:B------:R-:W-:Y:S01]  /*8420*/  R2UR UR7, R7 ;  /* 0x00000000070772ca */ /* 0x000fe200000e0000 */
[----:B------:R-:W-:Y:S01]  /*8430*/  VIADD R4, R4, 0xffffffff ;  /* 0xffffffff04047836 */ /* 0x000fe20000000000 */
[----:B------:R-:W-:Y:S01]  /*8440*/  R2UR UR11, R21 ;  /* 0x00000000150b72ca */ /* 0x000fe200000e0000 */
[----:B------:R-:W-:Y:S01]  /*8450*/  UIADD3.X UR5, URZ, UR27, URZ, UP0, !UPT ;  /* 0x0000001b3f057290 */ /* 0x000fe200087fe43f */
[----:B------:R-:W-:Y:S01]  /*8460*/  R2UR UR12, R8 ;  /* 0x00000000080c72ca */ /* 0x000fe200000e0000 */
[----:B------:R-:W-:Y:S01]  /*8470*/  UMOV UR14, 0x0 ;  /* 0x00000000000e7882 */ /* 0x000fe20000000000 */
[----:B------:R-:W-:Y:S01]  /*8480*/  R2UR UR22, R22 ;  /* 0x00000000161672ca */ /* 0x000fe200000e0000 */
[----:B------:R-:W-:Y:S01]  /*8490*/  UMOV UR15, 0x10000000 ;  /* 0x10000000000f7882 */ /* 0x000fe20000000000 */
[----:B------:R-:W-:Y:S01]  /*84a0*/  R2UR UR13, R15 ;  /* 0x000000000f0d72ca */ /* 0x000fe200000e0000 */
[----:B------:R-:W-:Y:S01]  /*84b0*/  UIADD3 UR6, UP1, UR26, 0x1f0, URZ ;  /* 0x000001f01a067890 */ /* 0x000fe2000ff3e03f */
[----:B------:R-:W-:Y:S01]  /*84c0*/  R2UR UR23, R23 ;  /* 0x00000000171772ca */ /* 0x000fe200000e0000 */
[----:B------:R-:W-:Y:S01]  /*84d0*/  VIADD R6, R6, 0x1 ;  /* 0x0000000106067836 */ /* 0x000fe20000000000 */
[----:B------:R-:W-:Y:S01]  /*84e0*/  R2UR UR24, R24 ;  /* 0x00000000181872ca */ /* 0x000fe200000e0000 */
[----:B------:R-:W-:Y:S01]  /*84f0*/  UIADD3 UR8, UR7, 0x100, URZ ;  /* 0x0000010007087890 */ /* 0x000fe2000fffe03f */
[----:B------:R-:W-:Y:S01]  /*8500*/  R2UR UR25, R20 ;  /* 0x00000000141972ca */ /* 0x000fe200000e0000 */
[----:B------:R-:W-:Y:S01]  /*8510*/  UIADD3 UR16, UR7, 0x4100, URZ ;  /* 0x0000410007107890 */ /* 0x000fe2000fffe03f */
[----:B------:R-:W-:Y:S01]  /*8520*/  ISETP.GT.AND P3, PT, R4, 0x1, PT ;  /* 0x000000010400780c */ /* 0x000fe20003f64270 */
[----:B------:R-:W-:Y:S01]  /*8530*/  UIADD3 UR17, UR7, 0x8100, URZ ;  /* 0x0000810007117890 */ /* 0x000fe2000fffe03f */
[----:B------:R-:W-:Y:S01]  /*8540*/  ISETP.NE.AND P1, PT, R6, 0x2, PT ;  /* 0x000000020600780c */ /* 0x000fe20003f25270 */
[----:B------:R-:W-:Y:S01]  /*8550*/  UIADD3 UR18, UR7, 0xc100, URZ ;  /* 0x0000c10007127890 */ /* 0x000fe2000fffe03f */
[----:B------:R-:W-:Y:S01]  /*8560*/  VIADD R21, R21, 0x80 ;  /* 0x0000008015157836 */ /* 0x000fe20000000000 */
[----:B------:R-:W-:Y:S01]  /*8570*/  UIADD3 UR13, UR13, 0x20100, URZ ;  /* 0x000201000d0d7890 */ /* 0x000fe2000fffe03f */
[----:B------:R0:W-:Y:S01]  /*8580*/  UTMALDG.3D [UR8], [UR4], desc[UR14] ;  /* 0x00000e08040075b4 */ /* 0x0001e20008011000 */
[----:B------:R-:W-:Y:S01]  /*8590*/  UIADD3.X UR7, URZ, UR27, URZ, UP1, !UPT ;  /* 0x0000001b3f077290 */ /* 0x000fe20008ffe43f */
[----:B------:R-:W-:-:S02]  /*85a0*/  SEL R14, RZ, 0x1, P1 ;  /* 0x00000001ff0e7807 */ /* 0x000fc40000800000 */
[----:B------:R-:W-:Y:S02]  /*85b0*/  SEL R6, R6, RZ, P1 ;  /* 0x000000ff06067207 */ /* 0x000fe40000800000 */
[----:B------:R-:W-:Y:S01]  /*85c0*/  LOP3.LUT R5, R5, R14, RZ, 0x3c, !PT ;  /* 0x0000000e05057212 */ /* 0x000fe200078e3cff */
[----:B0-----:R-:W-:Y:S01]  /*85d0*/  UMOV UR8, UR16 ;  /* 0x0000001000087c82 */ /* 0x001fe20008000000 */
[----:B------:R-:W-:Y:S02]  /*85e0*/  UMOV UR10, UR22 ;  /* 0x00000016000a7c82 */ /* 0x000fe40008000000 */
[----:B------:R0:W-:Y:S02]  /*85f0*/  UTMALDG.3D [UR8], [UR4], desc[UR14] ;  /* 0x00000e08040075b4 */ /* 0x0001e40008011000 */
[----:B0-----:R-:W-:Y:S01]  /*8600*/  UMOV UR8, UR17 ;  /* 0x0000001100087c82 */ /* 0x001fe20008000000 */
[----:B------:R-:W-:Y:S02]  /*8610*/  UMOV UR10, UR23 ;  /* 0x00000017000a7c82 */ /* 0x000fe40008000000 */
[----:B------:R0:W-:Y:S02]  /*8620*/  UTMALDG.3D [UR8], [UR4], desc[UR14] ;  /* 0x00000e08040075b4 */ /* 0x0001e40008011000 */
[----:B0-----:R-:W-:Y:S01]  /*8630*/  UMOV UR8, UR18 ;  /* 0x0000001200087c82 */ /* 0x001fe20008000000 */
[----:B------:R-:W-:-:S02]  /*8640*/  UMOV UR10, UR24 ;  /* 0x00000018000a7c82 */ /* 0x000fc40008000000 */
[----:B------:R0:W-:Y:S02]  /*8650*/  UTMALDG.3D [UR8], [UR4], desc[UR14] ;  /* 0x00000e08040075b4 */ /* 0x0001e40008011000 */
[----:B0-----:R-:W-:Y:S01]  /*8660*/  UMOV UR8, UR13 ;  /* 0x0000000d00087c82 */ /* 0x001fe20008000000 */
[----:B------:R-:W-:Y:S02]  /*8670*/  UMOV UR10, UR25 ;  /* 0x00000019000a7c82 */ /* 0x000fe40008000000 */
[----:B------:R0:W-:Y:S02]  /*8680*/  UTMALDG.3D [UR8], [UR6], desc[UR14] ;  /* 0x00000e08060075b4 */ /* 0x0001e40008011000 */
[----:B0-----:R-:W-:Y:S05]  /*8690*/  @P3 BRA `(.L_x_167) ;  /* 0xfffffffc00103947 */ /* 0x001fea000383ffff */
.L_x_163:
[----:B------:R-:W-:Y:S05]  /*86a0*/  BSYNC B1 ;  /* 0x0000000000017941 */ /* 0x000fea0003800000 */
.L_x_162:
[----:B------:R-:W-:Y:S01]  /*86b0*/  LOP3.LUT P3, RZ, R11, 0xff, RZ, 0xc0, !PT ;  /* 0x000000ff0bff7812 */ /* 0x000fe2000786c0ff */
[----:B------:R-:W-:Y:S01]  /*86c0*/  IMAD.IADD R3, R12, 0x1, R3 ;  /* 0x000000010c037824 */ /* 0x000fe200078e0203 */
[----:B------:R-:W-:Y:S01]  /*86d0*/  IADD3 R16, P4, R16, UR36, RZ ;  /* 0x0000002410107c10 */ /* 0x000fe2000ff9e0ff */
[----:B------:R-:W-:Y:S01]  /*86e0*/  ULDC.64 UR4, c[0x0][0x650] ;  /* 0x0001940000047ab9 */ /* 0x000fe20000000a00 */
[----:B------:R-:W-:Y:S01]  /*86f0*/  BSSY B1, `(.L_x_168) ;  /* 0x000006c000017945 */ /* 0x000fe20003800000 */
[----:B------:R-:W-:Y:S01]  /*8700*/  IMAD.MOV.U32 R13, RZ, RZ, -0x1 ;  /* 0xffffffffff0d7424 */ /* 0x000fe200078e00ff */
[----:B------:R-:W-:Y:S01]  /*8710*/  ISETP.GT.U32.AND P1, PT, R3, 0x1, PT ;  /* 0x000000010300780c */ /* 0x000fe20003f24070 */
[----:B------:R-:W-:Y:S01]  /*8720*/  IMAD.MOV.U32 R20, RZ, RZ, -0x1 ;  /* 0xffffffffff147424 */ /* 0x000fe200078e00ff */
[----:B------:R-:W-:Y:S01]  /*8730*/  SHF.R.U32.HI R4, RZ, 0x1, R3 ;  /* 0x00000001ff047819 */ /* 0x000fe20000011603 */
[----:B------:R-:W-:Y:S01]  /*8740*/  IMAD.MOV.U32 R8, RZ, RZ, -0x1 ;  /* 0xffffffffff087424 */ /* 0x000fe200078e00ff */
[----:B------:R-:W-:-:S02]  /*8750*/  ISETP.LT.U32.AND P1, PT, R12, 0x2, P1 ;  /* 0x000000020c00780c */ /* 0x000fc40000f21070 */
[----:B------:R-:W-:Y:S01]  /*8760*/  IADD3.X R17, R17, UR42, RZ, P4, !PT ;  /* 0x0000002a11117c10 */ /* 0x000fe2000a7fe4ff */
[----:B------:R-:W0:Y:S01]  /*8770*/  @P3 S2R R6, SR_CgaCtaId ;  /* 0x0000000000063919 */ /* 0x000e220000008800 */
[----:B------:R-:W-:Y:S02]  /*8780*/  @P3 MOV R5, 0x400 ;  /* 0x0000040000053802 */ /* 0x000fe40000000f00 */
[----:B------:R-:W-:Y:S02]  /*8790*/  ISETP.GE.U32.AND P4, PT, R16, UR4, PT ;  /* 0x0000000410007c0c */ /* 0x000fe4000bf86070 */
[----:B------:R-:W-:Y:S02]  /*87a0*/  LOP3.LUT R4, R4, 0x1, RZ, 0xc0, !PT ;  /* 0x0000000104047812 */ /* 0x000fe400078ec0ff */
[----:B------:R-:W-:Y:S02]  /*87b0*/  LOP3.LUT R3, R3, 0x1, RZ, 0xc0, !PT ;  /* 0x0000000103037812 */ /* 0x000fe400078ec0ff */
[----:B------:R-:W-:-:S02]  /*87c0*/  PRMT R11, RZ, 0x7610, R11 ;  /* 0x00007610ff0b7816 */ /* 0x000fc4000000000b */
[----:B0-----:R-:W-:-:S04]  /*87d0*/  @P3 LEA R5, R6, R5, 0x18 ;  /* 0x0000000506053211 */ /* 0x001fc800078ec0ff */
[----:B------:R0:W-:Y:S01]  /*87e0*/  @P3 SYNCS.ARRIVE.TRANS64.A1T0 RZ, [R5+URZ+0x38], RZ ;  /* 0x000038ff05ff39a7 */ /* 0x0001e2000810003f */
[----:B------:R-:W-:-:S04]  /*87f0*/  ISETP.NE.U32.AND P3, PT, R4, 0x1, PT ;  /* 0x000000010400780c */ /* 0x000fc80003f65070 */
[----:B------:R-:W-:Y:S02]  /*8800*/  ISETP.GT.U32.AND P3, PT, R12, 0x1, !P3 ;  /* 0x000000010c00780c */ /* 0x000fe40005f64070 */
[----:B0-----:R-:W-:Y:S02]  /*8810*/  SEL R5, RZ, 0x1, !P1 ;  /* 0x00000001ff057807 */ /* 0x001fe40004800000 */
[----:B------:R-:W-:Y:S02]  /*8820*/  ISETP.GE.U32.AND.EX P1, PT, R17, UR5, PT, P4 ;  /* 0x0000000511007c0c */ /* 0x000fe4000bf26140 */
[----:B------:R-:W-:-:S04]  /*8830*/  SEL R4, RZ, 0x1, !P3 ;  /* 0x00000001ff047807 */ /* 0x000fc80005800000 */
[----:B------:R-:W-:Y:S02]  /*8840*/  LOP3.LUT R0, R4, R0, R5, 0x96, !PT ;  /* 0x0000000004007212 */ /* 0x000fe400078e9605 */
[----:B------:R-:W-:-:S05]  /*8850*/  PRMT R4, RZ, 0x7610, R4 ;  /* 0x00007610ff047816 */ /* 0x000fca0000000004 */
[----:B------:R-:W-:Y:S05]  /*8860*/  @P1 BRA `(.L_x_169) ;  /* 0x0000000400501947 */ /* 0x000fea0003800000 */
[----:B------:R-:W-:Y:S01]  /*8870*/  ULDC.64 UR4, c[0x0][0x628] ;  /* 0x00018a0000047ab9 */ /* 0x000fe20000000a00 */
[----:B------:R-:W0:Y:S01]  /*8880*/  S2R R14, SR_CTAID.X ;  /* 0x00000000000e7919 */ /* 0x000e220000002500 */
[----:B------:R-:W-:Y:S01]  /*8890*/  ISETP.NE.U32.AND P1, PT, RZ, UR4, PT ;  /* 0x00000004ff007c0c */ /* 0x000fe2000bf25070 */
[----:B------:R-:W-:Y:S01]  /*88a0*/  ULDC UR7, c[0x0][0x630] ;  /* 0x00018c0000077ab9 */ /* 0x000fe20000000800 */
[----:B------:R-:W-:Y:S01]  /*88b0*/  IMAD.MOV.U32 R4, RZ, RZ, R16 ;  /* 0x000000ffff047224 */ /* 0x000fe200078e0010 */
[----:B------:R-:W1:Y:S01]  /*88c0*/  S2R R13, SR_CTAID.Y ;  /* 0x00000000000d7919 */ /* 0x000e620000002600 */
[----:B------:R-:W-:Y:S01]  /*88d0*/  ISETP.NE.AND.EX P1, PT, RZ, UR5, PT, P1 ;  /* 0x00000005ff007c0c */ /* 0x000fe2000bf25310 */
[----:B------:R-:W-:-:S12]  /*88e0*/  IMAD.MOV.U32 R5, RZ, RZ, R17 ;  /* 0x000000ffff057224 */ /* 0x000fd800078e0011 */
[----:B------:R-:W-:Y:S05]  /*88f0*/  @!P1 BRA `(.L_x_170) ;  /* 0x0000000000289947 */ /* 0x000fea0003800000 */
[----:B------:R-:W-:Y:S02]  /*8900*/  ULDC UR6, c[0x0][0x634] ;  /* 0x00018d0000067ab9 */ /* 0x000fe40000000800 */
[----:B------:R-:W-:-:S05]  /*8910*/  IADD3 R9, P1, R16, UR6, RZ ;  /* 0x0000000610097c10 */ /* 0x000fca000ff3e0ff */
[----:B------:R-:W-:-:S04]  /*8920*/  IMAD.X R15, RZ, RZ, R17, P1 ;  /* 0x000000ffff0f7224 */ /* 0x000fc800008e0611 */
[----:B------:R-:W-:-:S04]  /*8930*/  IMAD.WIDE.U32 R6, R15, UR4, RZ ;  /* 0x000000040f067c25 */ /* 0x000fc8000f8e00ff */
[----:B------:R-:W-:-:S04]  /*8940*/  IMAD.WIDE.U32 R6, P1, R9, UR5, R6 ;  /* 0x0000000509067c25 */ /* 0x000fc8000f820006 */
[----:B------:R-:W-:-:S04]  /*8950*/  IMAD.WIDE.U32 R8, R9, UR4, RZ ;  /* 0x0000000409087c25 */ /* 0x000fc8000f8e00ff */
[----:B------:R-:W-:Y:S01]  /*8960*/  IMAD.X R5, RZ, RZ, RZ, P1 ;  /* 0x000000ffff057224 */ /* 0x000fe200008e06ff */
[----:B------:R-:W-:Y:S01]  /*8970*/  IADD3 RZ, P1, R9, R6, RZ ;  /* 0x0000000609ff7210 */ /* 0x000fe20007f3e0ff */
[----:B------:R-:W-:-:S04]  /*8980*/  IMAD.MOV.U32 R4, RZ, RZ, R7 ;  /* 0x000000ffff047224 */ /* 0x000fc800078e0007 */
[----:B------:R-:W-:-:S08]  /*8990*/  IMAD.WIDE.U32.X R4, R15, UR5, R4, P1 ;  /* 0x000000050f047c25 */ /* 0x000fd000088e0404 */
.L_x_170:
[--C-:B------:R-:W-:Y:S01]  /*89a0*/  SHF.R.U64 R8, R4, UR7, R5.reuse ;  /* 0x0000000704087c19 */ /* 0x100fe20008001205 */
[----:B------:R-:W-:Y:S01]  /*89b0*/  ULDC.64 UR4, c[0x0][0x620] ;  /* 0x0001880000047ab9 */ /* 0x000fe20000000a00 */
[----:B------:R-:W-:Y:S01]  /*89c0*/  SHF.R.U32.HI R4, RZ, UR7, R5 ;  /* 0x00000007ff047c19 */ /* 0x000fe20008011605 */
[----:B------:R-:W2:Y:S01]  /*89d0*/  LDC R25, c[0x0][0x144] ;  /* 0x00005100ff197b82 */ /* 0x000ea20000000800 */
[----:B------:R-:W-:Y:S01]  /*89e0*/  IADD3 R7, P1, RZ, -R8, RZ ;  /* 0x80000008ff077210 */ /* 0x000fe20007f3e0ff */
[----:B------:R-:W-:Y:S01]  /*89f0*/  ULDC.64 UR8, c[0x0][0x640] ;  /* 0x0001900000087ab9 */ /* 0x000fe20000000a00 */
[----:B0-----:R-:W-:Y:S01]  /*8a00*/  I2FP.F32.U32 R9, R14 ;  /* 0x0000000e00097245 */ /* 0x001fe20000201000 */
[----:B------:R-:W-:Y:S02]  /*8a10*/  ULDC UR6, c[0x0][0x608] ;  /* 0x0001820000067ab9 */ /* 0x000fe40000000800 */
[----:B------:R-:W-:Y:S01]  /*8a20*/  IMAD.X R4, RZ, RZ, ~R4, P1 ;  /* 0x000000ffff047224 */ /* 0x000fe200008e0e04 */
[----:B------:R-:W-:Y:S01]  /*8a30*/  ISETP.NE.U32.AND P1, PT, RZ, UR8, PT ;  /* 0x00000008ff007c0c */ /* 0x000fe2000bf25070 */
[----:B------:R-:W0:Y:S02]  /*8a40*/  LDC R20, c[0x0][0x148] ;  /* 0x00005200ff147b82 */ /* 0x000e240000000800 */
[----:B------:R-:W-:Y:S01]  /*8a50*/  IMAD R6, R4, UR4, RZ ;  /* 0x0000000404067c24 */ /* 0x000fe2000f8e02ff */
[----:B------:R-:W-:Y:S01]  /*8a60*/  ISETP.NE.AND.EX P1, PT, RZ, UR9, PT, P1 ;  /* 0x00000009ff007c0c */ /* 0x000fe2000bf25310 */
[----:B------:R-:W-:Y:S01]  /*8a70*/  IMAD.WIDE.U32 R4, R7, UR4, R16 ;  /* 0x0000000407047c25 */ /* 0x000fe2000f8e0010 */
[----:B------:R-:W-:-:S03]  /*8a80*/  ULDC UR4, c[0x0][0x150] ;  /* 0x0000540000047ab9 */ /* 0x000fc60000000800 */
[----:B------:R-:W-:Y:S02]  /*8a90*/  IMAD R7, R7, UR5, R6 ;  /* 0x0000000507077c24 */ /* 0x000fe4000f8e0206 */
[----:B------:R-:W-:Y:S01]  /*8aa0*/  FMUL R6, R9, UR4 ;  /* 0x0000000409067c20 */ /* 0x000fe20008400000 */
[----:B------:R-:W-:Y:S01]  /*8ab0*/  ULDC UR4, c[0x0][0x618] ;  /* 0x0001860000047ab9 */ /* 0x000fe20000000800 */
[----:B------:R-:W-:Y:S01]  /*8ac0*/  ULDC UR5, c[0x0][0x154] ;  /* 0x0000550000057ab9 */ /* 0x000fe20000000800 */
[----:B------:R-:W-:-:S03]  /*8ad0*/  IMAD.IADD R5, R5, 0x1, R7 ;  /* 0x0000000105057824 */ /* 0x000fc600078e0207 */
[----:B------:R-:W3:Y:S02]  /*8ae0*/  F2I.U32.TRUNC.NTZ R6, R6 ;  /* 0x0000000600067305 */ /* 0x000ee4000020f000 */
[----:B------:R-:W-:Y:S02]  /*8af0*/  SHF.R.U64 R9, R4, UR4, R5 ;  /* 0x0000000404097c19 */ /* 0x000fe40008001205 */
[----:B-1----:R-:W-:-:S05]  /*8b00*/  I2FP.F32.U32 R4, R13 ;  /* 0x0000000d00047245 */ /* 0x002fca0000201000 */
[----:B------:R-:W-:Y:S01]  /*8b10*/  FMUL R22, R4, UR5 ;  /* 0x0000000504167c20 */ /* 0x000fe20008400000 */
[----:B------:R-:W-:Y:S01]  /*8b20*/  SHF.R.U32.HI R4, RZ, UR4, R5 ;  /* 0x00000004ff047c19 */ /* 0x000fe20008011605 */
[----:B------:R-:W-:-:S03]  /*8b30*/  ULDC UR4, c[0x0][0x658] ;  /* 0x0001960000047ab9 */ /* 0x000fc60000000800 */
[--C-:B------:R-:W-:Y:S01]  /*8b40*/  SHF.R.U64 R21, R9, UR6, R4.reuse ;  /* 0x0000000609157c19 */ /* 0x100fe20008001204 */
[----:B------:R-:W1:Y:S01]  /*8b50*/  F2I.U32.TRUNC.NTZ R22, R22 ;  /* 0x0000001600167305 */ /* 0x000e62000020f000 */
[----:B------:R-:W-:Y:S01]  /*8b60*/  SHF.R.U32.HI R4, RZ, UR6, R4 ;  /* 0x00000006ff047c19 */ /* 0x000fe20008011604 */
[----:B---3--:R-:W-:-:S03]  /*8b70*/  IMAD.MOV R6, RZ, RZ, -R6 ;  /* 0x000000ffff067224 */ /* 0x008fc600078e0a06 */
[----:B------:R-:W-:Y:S01]  /*8b80*/  SHF.R.U64 R15, R21, UR4, R4 ;  /* 0x00000004150f7c19 */ /* 0x000fe20008001204 */
[----:B--2---:R-:W-:Y:S01]  /*8b90*/  IMAD R14, R25, R6, R14 ;  /* 0x00000006190e7224 */ /* 0x004fe200078e020e */
[----:B------:R-:W-:-:S03]  /*8ba0*/  SHF.R.U32.HI R23, RZ, UR4, R4 ;  /* 0x00000004ff177c19 */ /* 0x000fc60008011604 */
[----:B------:R-:W-:Y:S02]  /*8bb0*/  IMAD.MOV.U32 R4, RZ, RZ, R15 ;  /* 0x000000ffff047224 */ /* 0x000fe400078e000f */
[----:B------:R-:W-:Y:S01]  /*8bc0*/  IMAD.MOV.U32 R5, RZ, RZ, R23 ;  /* 0x000000ffff057224 */ /* 0x000fe200078e0017 */
[----:B-1----:R-:W-:Y:S06]  /*8bd0*/  @!P1 BRA `(.L_x_171) ;  /* 0x0000000000289947 */ /* 0x002fec0003800000 */
[----:B------:R-:W-:Y:S02]  /*8be0*/  ULDC UR4, c[0x0][0x64c] ;  /* 0x0001930000047ab9 */ /* 0x000fe40000000800 */
[----:B------:R-:W-:-:S05]  /*8bf0*/  IADD3 R5, P1, R15, UR4, RZ ;  /* 0x000000040f057c10 */ /* 0x000fca000ff3e0ff */
[----:B------:R-:W-:-:S04]  /*8c00*/  IMAD.X R23, RZ, RZ, R23, P1 ;  /* 0x000000ffff177224 */ /* 0x000fc800008e0617 */
[----:B------:R-:W-:-:S04]  /*8c10*/  IMAD.WIDE.U32 R6, R23, UR8, RZ ;  /* 0x0000000817067c25 */ /* 0x000fc8000f8e00ff */
[----:B------:R-:W-:-:S04]  /*8c20*/  IMAD.WIDE.U32 R6, P1, R5, UR9, R6 ;  /* 0x0000000905067c25 */ /* 0x000fc8000f820006 */
[----:B------:R-:W-:-:S04]  /*8c30*/  IMAD.WIDE.U32 R4, R5, UR8, RZ ;  /* 0x0000000805047c25 */ /* 0x000fc8000f8e00ff */
[----:B------:R-:W-:Y:S01]  /*8c40*/  IMAD.MOV.U32 R4, RZ, RZ, R7 ;  /* 0x000000ffff047224 */ /* 0x000fe200078e0007 */
[----:B------:R-:W-:Y:S01]  /*8c50*/  IADD3 RZ, P3, R5, R6, RZ ;  /* 0x0000000605ff7210 */ /* 0x000fe20007f7e0ff */
[----:B------:R-:W-:-:S04]  /*8c60*/  IMAD.X R5, RZ, RZ, RZ, P1 ;  /* 0x000000ffff057224 */ /* 0x000fc800008e06ff */
[----:B------:R-:W-:-:S08]  /*8c70*/  IMAD.WIDE.U32.X R4, R23, UR9, R4, P3 ;  /* 0x0000000917047c25 */ /* 0x000fd000098e0404 */
.L_x_171:
[----:B------:R-:W-:Y:S01]  /*8c80*/  ISETP.NE.AND P1, PT, R2, 0x1, PT ;  /* 0x000000010200780c */ /* 0x000fe20003f25270 */
[----:B------:R-:W-:Y:S01]  /*8c90*/  ULDC UR4, c[0x0][0x648] ;  /* 0x0001920000047ab9 */ /* 0x000fe20000000800 */
[----:B------:R-:W-:Y:S01]  /*8ca0*/  LOP3.LUT R21, R21, UR20, RZ, 0xc0, !PT ;  /* 0x0000001415157c12 */ /* 0x000fe2000f8ec0ff */
[----:B------:R-:W-:Y:S01]  /*8cb0*/  IMAD.MOV R22, RZ, RZ, -R22 ;  /* 0x000000ffff167224 */ /* 0x000fe200078e0a16 */
[----:B------:R-:W-:Y:S01]  /*8cc0*/  SHF.R.U64 R4, R4, UR4, R5 ;  /* 0x0000000404047c19 */ /* 0x000fe20008001205 */
[----:B------:R-:W-:Y:S01]  /*8cd0*/  ULDC UR4, c[0x0][0x638] ;  /* 0x00018e0000047ab9 */ /* 0x000fe20000000800 */
[----:B------:R-:W-:Y:S01]  /*8ce0*/  ULDC UR5, c[0x0][0x610] ;  /* 0x0001840000057ab9 */ /* 0x000fe20000000800 */
[----:B------:R-:W-:Y:S02]  /*8cf0*/  IMAD.MOV.U32 R5, RZ, RZ, 0x1 ;  /* 0x00000001ff057424 */ /* 0x000fe400078e00ff */
[----:B------:R-:W-:Y:S02]  /*8d00*/  IMAD.MOV R6, RZ, RZ, -R4 ;  /* 0x000000ffff067224 */ /* 0x000fe400078e0a04 */
[----:B------:R-:W-:Y:S01]  /*8d10*/  IMAD R21, R4, UR21, R21 ;  /* 0x0000001504157c24 */ /* 0x000fe2000f8e0215 */
[----:B------:R-:W-:Y:S01]  /*8d20*/  LOP3.LUT R4, R9, UR19, RZ, 0xc0, !PT ;  /* 0x0000001309047c12 */ /* 0x000fe2000f8ec0ff */
[----:B0-----:R-:W-:-:S02]  /*8d30*/  @P1 IMAD R14, R20, R22, R13 ;  /* 0x00000016140e1224 */ /* 0x001fc400078e020d */
[----:B------:R-:W-:Y:S01]  /*8d40*/  IMAD R15, R6, UR4, R15 ;  /* 0x00000004060f7c24 */ /* 0x000fe2000f8e020f */
[----:B------:R-:W-:Y:S01]  /*8d50*/  ULDC UR4, c[0x0][0x600] ;  /* 0x0001800000047ab9 */ /* 0x000fe20000000800 */
[----:B------:R-:W-:Y:S02]  /*8d60*/  IMAD R14, R21, UR5, R14 ;  /* 0x00000005150e7c24 */ /* 0x000fe4000f8e020e */
[--C-:B------:R-:W-:Y:S01]  /*8d70*/  IMAD R15, R15, UR4, R4.reuse ;  /* 0x000000040f0f7c24 */ /* 0x100fe2000f8e0204 */
[----:B------:R-:W-:-:S04]  /*8d80*/  PRMT R4, R5, 0x7610, R4 ;  /* 0x0000761005047816 */ /* 0x000fc80000000004 */
[----:B------:R-:W-:Y:S02]  /*8d90*/  SEL R20, R15, R14, !P1 ;  /* 0x0000000e0f147207 */ /* 0x000fe40004800000 */
[----:B------:R-:W-:-:S07]  /*8da0*/  SEL R13, R14, R15, !P1 ;  /* 0x0000000f0e0d7207 */ /* 0x000fce0004800000 */
.L_x_169:
[----:B------:R-:W-:Y:S05]  /*8db0*/  BSYNC B1 ;  /* 0x0000000000017941 */ /* 0x000fea0003800000 */
.L_x_168:
[----:B------:R-:W-:-:S13]  /*8dc0*/  LOP3.LUT P1, RZ, R4, 0xff, RZ, 0xc0, !PT ;  /* 0x000000ff04ff7812 */ /* 0x000fda000782c0ff */
[----:B------:R-:W-:Y:S05]  /*8dd0*/  @P1 BRA `(.L_x_172) ;  /* 0xfffffff000fc1947 */ /* 0x000fea000383ffff */
[----:B------:R-:W-:Y:S05]  /*8de0*/  BSYNC B0 ;  /* 0x0000000000007941 */ /* 0x000fea0003800000 */
.L_x_160:
[----:B------:R-:W-:-:S03]  /*8df0*/  UMOV UR4, 0xffffffff ;  /* 0xffffffff00047882 */ /* 0x000fc60000000000 */
[----:B------:R-:W-:Y:S05]  /*8e00*/  BRA.DIV UR4, `(.L_x_173) ;  /* 0x0000000204d07947 */ /* 0x000fea000b800000 */
[----:B------:R-:W-:-:S13]  /*8e10*/  ELECT P6, URZ, PT ;  /* 0x00000000003f782f */ /* 0x000fda00038c0000 */
.L_x_185:
[----:B------:R-:W-:Y:S04]  /*8e20*/  BSSY B0, `(.L_x_174) ;  /* 0x0000019000007945 */ /* 0x000fe80003800000 */
[----:B------:R-:W-:Y:S05]  /*8e30*/  @!P6 BRA `(.L_x_175) ;  /* 0x00000000005ce947 */ /* 0x000fea0003800000 */
[----:B------:R-:W-:-:S04]  /*8e40*/  LOP3.LUT R18, R18, 0x2, RZ, 0xfc, !PT ;  /* 0x0000000212127812 */ /* 0x000fc800078efcff */
[----:B------:R-:W-:-:S13]  /*8e50*/  ISETP.NE.AND P0, PT, R18, 0x3, PT ;  /* 0x000000031200780c */ /* 0x000fda0003f05270 */
[----:B------:R-:W-:Y:S05]  /*8e60*/  @!P0 BRA `(.L_x_176) ;  /* 0x0000000000048947 */ /* 0x000fea0003800000 */
[----:B------:R-:W-:Y:S01]  /*8e70*/  BPT.TRAP 0x1 ;  /* 0x000000040000795c */ /* 0x000fe20000300000 */
.L_x_176:
[----:B------:R-:W0:Y:S01]  /*8e80*/  S2R R5, SR_CgaCtaId ;  /* 0x0000000000057919 */ /* 0x000e220000008800 */
[----:B------:R-:W-:Y:S02]  /*8e90*/  MOV R2, 0x400 ;  /* 0x0000040000027802 */ /* 0x000fe40000000f00 */
[----:B------:R-:W-:Y:S02]  /*8ea0*/  SHF.L.U32 R4, R0, 0x1f, RZ ;  /* 0x0000001f00047819 */ /* 0x000fe400000006ff */
[----:B0-----:R-:W-:-:S05]  /*8eb0*/  LEA R2, R5, R2, 0x18 ;  /* 0x0000000205027211 */ /* 0x001fca00078ec0ff */
[----:B------:R-:W-:-:S04]  /*8ec0*/  VIADD R2, R2, 0x10 ;  /* 0x0000001002027836 */ /* 0x000fc80000000000 */
[C---:B------:R-:W-:Y:S02]  /*8ed0*/  IMAD R7, R3.reuse, 0x8, R2 ;  /* 0x0000000803077824 */ /* 0x040fe400078e0202 */
[----:B------:R-:W-:Y:S02]  /*8ee0*/  VIADD R3, R3, 0x1 ;  /* 0x0000000103037836 */ /* 0x000fe40000000000 */
[----:B------:R-:W0:Y:S03]  /*8ef0*/  SYNCS.PHASECHK.TRANS64.TRYWAIT P0, [R7+URZ], R4 ;  /* 0x00000004070075a7 */ /* 0x000e26000800017f */
[----:B------:R-:W-:-:S04]  /*8f00*/  ISETP.NE.AND P1, PT, R3, 0x2, PT ;  /* 0x000000020300780c */ /* 0x000fc80003f25270 */
[----:B------:R-:W-:Y:S02]  /*8f10*/  SEL R5, RZ, 0x1, P1 ;  /* 0x00000001ff057807 */ /* 0x000fe40000800000 */
[----:B------:R-:W-:Y:S02]  /*8f20*/  SEL R3, R3, RZ, P1 ;  /* 0x000000ff03037207 */ /* 0x000fe40000800000 */
[----:B------:R-:W-:Y:S01]  /*8f30*/  LOP3.LUT R0, R0, R5, RZ, 0x3c, !PT ;  /* 0x0000000500007212 */ /* 0x000fe200078e3cff */
[----:B0-----:R-:W-:Y:S06]  /*8f40*/  @!P0 BRA `(.L_x_177) ;  /* 0x0000000000a08947 */ /* 0x001fec0003800000 */
.L_x_186:
[----:B------:R-:W-:Y:S01]  /*8f50*/  IMAD R3, R3, 0x8, R2 ;  /* 0x0000000803037824 */ /* 0x000fe200078e0202 */
[----:B------:R-:W-:-:S07]  /*8f60*/  SHF.L.U32 R0, R0, 0x1f, RZ ;  /* 0x0000001f00007819 */ /* 0x000fce00000006ff */
.L_x_178:
[----:B-1----:R1:W2:Y:S02]  /*8f70*/  SYNCS.PHASECHK.TRANS64.TRYWAIT P0, [R3+URZ], R0 ;  /* 0x00000000030075a7 */ /* 0x0022a4000800017f */
[----:B--2---:R-:W-:Y:S05]  /*8f80*/  @!P0 NANOSLEEP.SYNCS 0x989680 ;  /* 0x009896800000895d */ /* 0x004fea0003900000 */
[----:B------:R-:W2:Y:S02]  /*8f90*/  @!P0 SYNCS.PHASECHK.TRANS64 P0, [R3+URZ], R0 ;  /* 0x00000000030085a7 */ /* 0x000ea4000800007f */
[----:B--2---:R-:W-:Y:S05]  /*8fa0*/  @!P0 BRA `(.L_x_178) ;  /* 0xfffffffc00f08947 */ /* 0x004fea000383ffff */
.L_x_175:
[----:B------:R-:W-:Y:S05]  /*8fb0*/  BSYNC B0 ;  /* 0x0000000000007941 */ /* 0x000fea0003800000 */
.L_x_174:
[----:B------:R-:W-:Y:S05]  /*8fc0*/  EXIT ;  /* 0x000000000000794d */ /* 0x000fea0003800000 */
.L_x_17:
[----:B-1----:R1:W2:Y:S02]  /*8fd0*/  SYNCS.PHASECHK.TRANS64.TRYWAIT P1, [R3+URZ], R0 ;  /* 0x00000000030075a7 */ /* 0x0022a4000802017f */
[----:B--2---:R-:W-:Y:S05]  /*8fe0*/  @!P1 NANOSLEEP.SYNCS 0x989680 ;  /* 0x009896800000995d */ /* 0x004fea0003900000 */
[----:B------:R-:W2:Y:S02]  /*8ff0*/  @!P1 SYNCS.PHASECHK.TRANS64 P1, [R3+URZ], R0 ;  /* 0x00000000030095a7 */ /* 0x000ea4000802007f */
[----:B--2---:R-:W-:Y:S05]  /*9000*/  @!P1 BRA `(.L_x_17) ;  /* 0xfffffffc00f09947 */ /* 0x004fea000383ffff */
[----:B------:R-:W-:Y:S05]  /*9010*/  BRA `(.L_x_16) ;  /* 0xffffff8400207947 */ /* 0x000fea000383ffff */
.L_x_22:
[----:B-1----:R-:W-:-:S04]  /*9020*/  IMAD.U32 R4, RZ, RZ, UR4 ;  /* 0x00000004ff047e24 */ /* 0x002fc8000f8e00ff */
[----:B------:R1:W2:Y:S03]  /*9030*/  SYNCS.PHASECHK.TRANS64.TRYWAIT P1, [R4+URZ], R3 ;  /* 0x00000003040075a7 */ /* 0x0002a6000802017f */
[----:B--2---:R-:W-:Y:S05]  /*9040*/  @!P1 NANOSLEEP.SYNCS 0x989680 ;  /* 0x009896800000995d */ /* 0x004fea0003900000 */
[----:B------:R-:W2:Y:S02]  /*9050*/  @!P1 SYNCS.PHASECHK.TRANS64 P1, [R4+URZ], R3 ;  /* 0x00000003040095a7 */ /* 0x000ea4000802007f */
[----:B--2---:R-:W-:Y:S05]  /*9060*/  @!P1 BRA `(.L_x_22) ;  /* 0xfffffffc00ec9947 */ /* 0x004fea000383ffff */
[----:B------:R-:W-:Y:S05]  /*9070*/  BRA `(.L_x_21) ;  /* 0xffffff8c00207947 */ /* 0x000fea000383ffff */
.L_x_161:
[----:B------:R-:W-:Y:S01]  /*9080*/  BSSY B1, `(.L_x_179) ;  /* 0x0000006000017945 */ /* 0x000fe20003800000 */
[----:B------:R-:W-:-:S07]  /*9090*/  IMAD.MOV.U32 R15, RZ, RZ, -0x1 ;  /* 0xffffffffff0f7424 */ /* 0x000fce00078e00ff */
[----:B------:R-:W-:Y:S05]  /*90a0*/  WARPSYNC.COLLECTIVE R15, `(.L_x_180) ;  /* 0x000000000f0c7348 */ /* 0x000fea0003c00000 */
[----:B------:R-:W-:Y:S02]  /*90b0*/  ELECT P6, UR62, PT ;  /* 0x00000000003e782f */ /* 0x000fe400038c0000 */
[----:B------:R-:W-:Y:S01]  /*90c0*/  MOV R14, UR62 ;  /* 0x0000003e000e7c02 */ /* 0x000fe20008000f00 */
[----:B------:R-:W-:Y:S10]  /*90d0*/  ENDCOLLECTIVE ;  /* 0x000000000000791b */ /* 0x000ff40003800000 */
.L_x_180:
[----:B------:R-:W-:Y:S05]  /*90e0*/  BSYNC B1 ;  /* 0x0000000000017941 */ /* 0x000fea0003800000 */
.L_x_179:
[----:B------:R-:W-:Y:S05]  /*90f0*/  BRA `(.L_x_181) ;  /* 0xfffffff000407947 */ /* 0x000fea000383ffff */
.L_x_164:
[----:B0-----:R0:W1:Y:S02]  /*9100*/  SYNCS.PHASECHK.TRANS64.TRYWAIT P1, [R14+URZ+0x10], R7 ;  /* 0x000010070e0075a7 */ /* 0x001064000802017f */
[----:B-1----:R-:W-:Y:S05]  /*9110*/  @!P1 NANOSLEEP.SYNCS 0x989680 ;  /* 0x009896800000995d */ /* 0x002fea0003900000 */
[----:B------:R-:W1:Y:S02]  /*9120*/  @!P1 SYNCS.PHASECHK.TRANS64 P1, [R14+URZ+0x10], R7 ;  /* 0x000010070e0095a7 */ /* 0x000e64000802007f */
[----:B-1----:R-:W-:Y:S05]  /*9130*/  @!P1 BRA `(.L_x_164) ;  /* 0xfffffffc00f09947 */ /* 0x002fea000383ffff */
[----:B------:R-:W-:Y:S05]  /*9140*/  BRA `(.L_x_182) ;  /* 0xfffffff000847947 */ /* 0x000fea000383ffff */
.L_x_173:
[----:B------:R-:W-:Y:S01]  /*9150*/  BSSY B0, `(.L_x_183) ;  /* 0x0000006000007945 */ /* 0x000fe20003800000 */
[----:B------:R-:W-:-:S07]  /*9160*/  IMAD.MOV.U32 R15, RZ, RZ, -0x1 ;  /* 0xffffffffff0f7424 */ /* 0x000fce00078e00ff */
[----:B------:R-:W-:Y:S05]  /*9170*/  WARPSYNC.COLLECTIVE R15, `(.L_x_184) ;  /* 0x000000000f0c7348 */ /* 0x000fea0003c00000 */
[----:B------:R-:W-:Y:S02]  /*9180*/  ELECT P6, UR62, PT ;  /* 0x00000000003e782f */ /* 0x000fe400038c0000 */
[----:B------:R-:W-:Y:S01]  /*9190*/  MOV R14, UR62 ;  /* 0x0000003e000e7c02 */ /* 0x000fe20008000f00 */
[----:B------:R-:W-:Y:S10]  /*91a0*/  ENDCOLLECTIVE ;  /* 0x000000000000791b */ /* 0x000ff40003800000 */
.L_x_184:
[----:B------:R-:W-:Y:S05]  /*91b0*/  BSYNC B0 ;  /* 0x0000000000007941 */ /* 0x000fea0003800000 */
.L_x_183:
[----:B------:R-:W-:Y:S05]  /*91c0*/  BRA `(.L_x_185) ;  /* 0xfffffffc00147947 */ /* 0x000fea000383ffff */
.L_x_177:
[----:B0-----:R0:W1:Y:S02]  /*91d0*/  SYNCS.PHASECHK.TRANS64.TRYWAIT P0, [R7+URZ], R4 ;  /* 0x00000004070075a7 */ /* 0x001064000800017f */
[----:B-1----:R-:W-:Y:S05]  /*91e0*/  @!P0 NANOSLEEP.SYNCS 0x989680 ;  /* 0x009896800000895d */ /* 0x002fea0003900000 */
[----:B------:R-:W1:Y:S02]  /*91f0*/  @!P0 SYNCS.PHASECHK.TRANS64 P0, [R7+URZ], R4 ;  /* 0x00000004070085a7 */ /* 0x000e64000800007f */
[----:B-1----:R-:W-:Y:S05]  /*9200*/  @!P0 BRA `(.L_x_177) ;  /* 0xfffffffc00f08947 */ /* 0x002fea000383ffff */
[----:B------:R-:W-:Y:S05]  /*9210*/  BRA `(.L_x_186) ;  /* 0xfffffffc004c7947 */ /* 0x000fea000383ffff */
.L_x_187:
[----:B------:R-:W-:-:S00]  /*9220*/  BRA `(.L_x_187) ;  /* 0xfffffffc00fc7947 */ /* 0x000fc0000383ffff */
[----:B------:R-:W-:-:S00]  /*9230*/  NOP ;  /* 0x0000000000007918 */ /* 0x000fc00000000000 */
        /* <DEDUP_REMOVED lines=12> */
.L_x_188:


//--------------------- .nv.global.init           --------------------------
	.section	.nv.global.init,"aw",@progbits
.nv.global.init:
	.type		$str$22,@object
	.size		$str$22,($str$23 - $str$22)
$str$22:
        /*0000*/ 	.byte	0x6b, 0x5f, 0x74, 0x69, 0x6c, 0x65, 0x5f, 0x63, 0x6f, 0x75, 0x6e, 0x74, 0x20, 0x3e, 0x3d, 0x20
        /*0010*/ 	.byte	0x31, 0x00
	.type		$str$23,@object
	.size		$str$23,(__unnamed_1 - $str$23)
$str$23:
        /*0012*/ 	.byte	0x2f, 0x74, 0x6d, 0x70, 0x2f, 0x63, 0x75, 0x74, 0x6c, 0x61, 0x73, 0x73, 0x5f, 0x73, 0x77, 0x65
        /*0022*/ 	.byte	0x65, 0x70, 0x5f, 0x73, 0x72, 0x63, 0x2f, 0x69, 0x6e, 0x63, 0x6c, 0x75, 0x64, 0x65, 0x2f, 0x63
        /*0032*/ 	.byte	0x75, 0x74, 0x6c, 0x61, 0x73, 0x73, 0x2f, 0x67, 0x65, 0x6d, 0x6d, 0x2f, 0x63, 0x6f, 0x6c, 0x6c
        /*0042*/ 	.byte	0x65, 0x63, 0x74, 0x69, 0x76, 0x65, 0x2f, 0x73, 0x6d, 0x39, 0x30, 0x5f, 0x6d, 0x6d, 0x61, 0x5f
        /*0052*/ 	.byte	0x74, 0x6d, 0x61, 0x5f, 0x67, 0x6d, 0x6d, 0x61, 0x5f, 0x73, 0x73, 0x5f, 0x77, 0x61, 0x72, 0x70
        /*0062*/ 	.byte	0x73, 0x70, 0x65, 0x63, 0x69, 0x61, 0x6c, 0x69, 0x7a, 0x65, 0x64, 0x2e, 0x68, 0x70, 0x70, 0x00
	.type		__unnamed_1,@object
	.size		__unnamed_1,(.L_0 - __unnamed_1)
__unnamed_1:
        /*0072*/ 	.byte	0x76, 0x6f, 0x69, 0x64, 0x20, 0x63, 0x75, 0x74, 0x6c, 0x61, 0x73, 0x73, 0x3a, 0x3a, 0x67, 0x65
        /* <DEDUP_REMOVED lines=180> */
        /*0bc2*/ 	.byte	0x74, 0x69, 0x74, 0x79, 0x5d, 0x00
.L_0:


//--------------------- .nv.shared._ZN7cutlass13device_kernelINS_4gemm6kernel13GemmUniversalIN4cute5tupleIJiiiiEEENS1_10collective13CollectiveMmaINS1_34MainloopSm90TmaGmmaWarpSpecializedILi2ENS5_IJNS4_1CILi1EEESB_SB_EEENS1_35KernelTmaWarpSpecializedCooperativeEEENS5_IJNSA_ILi256EEENSA_ILi64EEENSA_ILi128EEEEEENS_10bfloat16_tENS5_IJSB_llEEESJ_SK_NS4_8TiledMMAINS4_8MMA_AtomIJNS4_4SM904GMMA27MMA_64x64x16_F32BF16BF16_SSILNSO_5MajorE1ELSQ_1ELNSO_7ScaleInE1ELSR_1EEEEEENS4_6LayoutINS5_IJNSA_ILi2EEESB_SB_EEENS5_IJSB_NSA_ILi0EEESX_EEEEENS5_IJNS4_10UnderscoreES10_S10_EEEEENS4_13SM90_TMA_LOADENS4_14ComposedLayoutINS4_7SwizzleILi3ELi4ELi3EEENS4_18smem_ptr_flag_bitsILi16EEENSU_INS5_IJSG_NSA_ILi8EEEEEENS5_IJSB_SG_EEEEEEEvNS4_8identityES13_S1D_vS1E_EENS_8epilogue10collective6detail29Sm90TmaWarpSpecializedAdapterINS1H_15DefaultEpilogueISJ_NS5_IJlSB_lEEES1L_NS1G_6thread17LinearCombinationISJ_Li1EffLNS1M_9ScaleType4KindE0ELNS_15FloatRoundStyleE2ESJ_EENS1_15EpilogueDefaultEEEEEvvEEEEvNT_6ParamsE --------------------------
	.section	.nv.shared._ZN7cutlass13device_kernelINS_4gemm6kernel13GemmUniversalIN4cute5tupleIJiiiiEEENS1_10collective13CollectiveMmaINS1_34MainloopSm90TmaGmmaWarpSpecializedILi2ENS5_IJNS4_1CILi1EEESB_SB_EEENS1_35KernelTmaWarpSpecializedCooperativeEEENS5_IJNSA_ILi256EEENSA_ILi64EEENSA_ILi128EEEEEENS_10bfloat16_tENS5_IJSB_llEEESJ_SK_NS4_8TiledMMAINS4_8MMA_AtomIJNS4_4SM904GMMA27MMA_64x64x16_F32BF16BF16_SSILNSO_5MajorE1ELSQ_1ELNSO_7ScaleInE1ELSR_1EEEEEENS4_6LayoutINS5_IJNSA_ILi2EEESB_SB_EEENS5_IJSB_NSA_ILi0EEESX_EEEEENS5_IJNS4_10UnderscoreES10_S10_EEEEENS4_13SM90_TMA_LOADENS4_14ComposedLayoutINS4_7SwizzleILi3ELi4ELi3EEENS4_18smem_ptr_flag_bitsILi16EEENSU_INS5_IJSG_NSA_ILi8EEEEEENS5_IJSB_SG_EEEEEEEvNS4_8identityES13_S1D_vS1E_EENS_8epilogue10collective6detail29Sm90TmaWarpSpecializedAdapterINS1H_15DefaultEpilogueISJ_NS5_IJlSB_lEEES1L_NS1G_6thread17LinearCombinationISJ_Li1EffLNS1M_9ScaleType4KindE0ELNS_15FloatRoundStyleE2ESJ_EENS1_15EpilogueDefaultEEEEEvvEEEEvNT_6ParamsE,"aw",@nobits
	.sectionflags	@""
	.align	16
	.zero		1024


//--------------------- .nv.shared.reserved.0     --------------------------
	.section	.nv.shared.reserved.0,"aw",@nobits
	.weak		__nv_reservedSMEM_offset_0_alias
	.size		__nv_reservedSMEM_offset_0_alias, 0, 0
	.other		__nv_reservedSMEM_offset_0_alias,@"STO_CUDA_RESERVED_SHARED STV_DEFAULT"
__nv_reservedSMEM_offset_0_alias:
	.zero		0


//--------------------- .nv.global                --------------------------
	.section	.nv.global,"aw",@nobits
.nv.global:
	.type		_ZN40_INTERNAL_fd479af7_4_k_cu_876a153e_159454cute1_E,@object
	.size		_ZN40_INTERNAL_fd479af7_4_k_cu_876a153e_159454cute1_E,(_ZN40_INTERNAL_fd479af7_4_k_cu_876a153e_159454cuda3std3__45__cpo6cbeginE - _ZN40_INTERNAL_fd479af7_4_k_cu_876a153e_159454cute1_E)
_ZN40_INTERNAL_fd479af7_4_k_cu_876a153e_159454cute1_E:
	.zero		1
	.type		_ZN40_INTERNAL_fd479af7_4_k_cu_876a153e_159454cuda3std3__45__cpo6cbeginE,@object
	.size		_ZN40_INTERNAL_fd479af7_4_k_cu_876a153e_159454cuda3std3__45__cpo6cbeginE,(_ZN40_INTERNAL_fd479af7_4_k_cu_876a153e_159454cuda3std3__48in_placeE - _ZN40_INTERNAL_fd479af7_4_k_cu_876a153e_159454cuda3std3__45__cpo6cbeginE)
_ZN40_INTERNAL_fd479af7_4_k_cu_876a153e_159454cuda3std3__45__cpo6cbeginE:
	.zero		1
	.type		_ZN40_INTERNAL_fd479af7_4_k_cu_876a153e_159454cuda3std3__48in_placeE,@object
	.size		_ZN40_INTERNAL_fd479af7_4_k_cu_876a153e_159454cuda3std3__48in_placeE,(_ZN40_INTERNAL_fd479af7_4_k_cu_876a153e_159454cuda3std6ranges3__45__cpo9iter_moveE - _ZN40_INTERNAL_fd479af7_4_k_cu_876a153e_159454cuda3std3__48in_placeE)
_ZN40_INTERNAL_fd479af7_4_k_cu_876a153e_159454cuda3std3__48in_placeE:
	.zero		1
	.type		_ZN40_INTERNAL_fd479af7_4_k_cu_876a153e_159454cuda3std6ranges3__45__cpo9iter_moveE,@object
	.size		_ZN40_INTERNAL_fd479af7_4_k_cu_876a153e_159454cuda3std6ranges3__45__cpo9iter_moveE,(_ZN40_INTERNAL_fd479af7_4_k_cu_876a153e_159454cuda3std3__45__cpo5beginE - _ZN40_INTERNAL_fd479af7_4_k_cu_876a153e_159454cuda3std6ranges3__45__cpo9iter_moveE)
_ZN40_INTERNAL_fd479af7_4_k_cu_876a153e_159454cuda3std6ranges3__45__cpo9iter_moveE:
	.zero		1
	.type		_ZN40_INTERNAL_fd479af7_4_k_cu_876a153e_159454cuda3std3__45__cpo5beginE,@object
	.size		_ZN40_INTERNAL_fd479af7_4_k_cu_876a153e_159454cuda3std3__45__cpo5beginE,(_ZN40_INTERNAL_fd479af7_4_k_cu_876a153e_159454cuda3std3__442_GLOBAL__N__fd479af7_4_k_cu_876a153e_159456ignoreE - _ZN40_INTERNAL_fd479af7_4_k_cu_876a153e_159454cuda3std3__45__cpo5beginE)
_ZN40_INTERNAL_fd479af7_4_k_cu_876a153e_159454cuda3std3__45__cpo5beginE:
	.zero		1
	.type		_ZN40_INTERNAL_fd479af7_4_k_cu_876a153e_159454cuda3std3__442_GLOBAL__N__fd479af7_4_k_cu_876a153e_159456ignoreE,@object
	.size		_ZN40_INTERNAL_fd479af7_4_k_cu_876a153e_159454cuda3std3__442_GLOBAL__N__fd479af7_4_k_cu_876a153e_159456ignoreE,(_ZN40_INTERNAL_fd479af7_4_k_cu_876a153e_159454cute7productE - _ZN40_INTERNAL_fd479af7_4_k_cu_876a153e_159454cuda3std3__442_GLOBAL__N__fd479af7_4_k_cu_876a153e_159456ignoreE)
_ZN40_INTERNAL_fd479af7_4_k_cu_876a153e_159454cuda3std3__442_GLOBAL__N__fd479af7_4_k_cu_876a153e_159456ignoreE:
	.zero		1
	.type		_ZN40_INTERNAL_fd479af7_4_k_cu_876a153e_159454cute7productE,@object
	.size		_ZN40_INTERNAL_fd479af7_4_k_cu_876a153e_159454cute7productE,(_ZN40_INTERNAL_fd479af7_4_k_cu_876a153e_159454cuda3std3__45__cpo3endE - _ZN40_INTERNAL_fd479af7_4_k_cu_876a153e_159454cute7productE)
_ZN40_INTERNAL_fd479af7_4_k_cu_876a153e_159454cute7productE:
	.zero		1
	.type		_ZN40_INTERNAL_fd479af7_4_k_cu_876a153e_159454cuda3std3__45__cpo3endE,@object
	.size		_ZN40_INTERNAL_fd479af7_4_k_cu_876a153e_159454cuda3std3__45__cpo3endE,(_ZN40_INTERNAL_fd479af7_4_k_cu_876a153e_159454cuda3std3__419piecewise_constructE - _ZN40_INTERNAL_fd479af7_4_k_cu_876a153e_159454cuda3std3__45__cpo3endE)
_ZN40_INTERNAL_fd479af7_4_k_cu_876a153e_159454cuda3std3__45__cpo3endE:
	.zero		1
	.type		_ZN40_INTERNAL_fd479af7_4_k_cu_876a153e_159454cuda3std3__419piecewise_constructE,@object
	.size		_ZN40_INTERNAL_fd479af7_4_k_cu_876a153e_159454cuda3std3__419piecewise_constructE,(_ZN40_INTERNAL_fd479af7_4_k_cu_876a153e_159454cuda3std3__45__cpo4cendE - _ZN40_INTERNAL_fd479af7_4_k_cu_876a153e_159454cuda3std3__419piecewise_constructE)
_ZN40_INTERNAL_fd479af7_4_k_cu_876a153e_159454cuda3std3__419piecewise_constructE:
	.zero		1
	.type		_ZN40_INTERNAL_fd479af7_4_k_cu_876a153e_159454cuda3std3__45__cpo4cendE,@object
	.size		_ZN40_INTERNAL_fd479af7_4_k_cu_876a153e_159454cuda3std3__45__cpo4cendE,(_ZN40_INTERNAL_fd479af7_4_k_cu_876a153e_159454cuda3std6ranges3__45__cpo4swapE - _ZN40_INTERNAL_fd479af7_4_k_cu_876a153e_159454cuda3std3__45__cpo4cendE)
_ZN40_INTERNAL_fd479af7_4_k_cu_876a153e_159454cuda3std3__45__cpo4cendE:
	.zero		1
	.type		_ZN40_INTERNAL_fd479af7_4_k_cu_876a153e_159454cuda3std6ranges3__45__cpo4swapE,@object
	.size		_ZN40_INTERNAL_fd479af7_4_k_cu_876a153e_159454cuda3std6ranges3__45__cpo4swapE,(.L_8 - _ZN40_INTERNAL_fd479af7_4_k_cu_876a153e_159454cuda3std6ranges3__45__cpo4swapE)
_ZN40_INTERNAL_fd479af7_4_k_cu_876a153e_159454cuda3std6ranges3__45__cpo4swapE:
	.zero		1
.L_8:


//--------------------- .nv.constant0._ZN7cutlass13device_kernelINS_4gemm6kernel13GemmUniversalIN4cute5tupleIJiiiiEEENS1_10collective13CollectiveMmaINS1_34MainloopSm90TmaGmmaWarpSpecializedILi2ENS5_IJNS4_1CILi1EEESB_SB_EEENS1_35KernelTmaWarpSpecializedCooperativeEEENS5_IJNSA_ILi256EEENSA_ILi64EEENSA_ILi128EEEEEENS_10bfloat16_tENS5_IJSB_llEEESJ_SK_NS4_8TiledMMAINS4_8MMA_AtomIJNS4_4SM904GMMA27MMA_64x64x16_F32BF16BF16_SSILNSO_5MajorE1ELSQ_1ELNSO_7ScaleInE1ELSR_1EEEEEENS4_6LayoutINS5_IJNSA_ILi2EEESB_SB_EEENS5_IJSB_NSA_ILi0EEESX_EEEEENS5_IJNS4_10UnderscoreES10_S10_EEEEENS4_13SM90_TMA_LOADENS4_14ComposedLayoutINS4_7SwizzleILi3ELi4ELi3EEENS4_18smem_ptr_flag_bitsILi16EEENSU_INS5_IJSG_NSA_ILi8EEEEEENS5_IJSB_SG_EEEEEEEvNS4_8identityES13_S1D_vS1E_EENS_8epilogue10collective6detail29Sm90TmaWarpSpecializedAdapterINS1H_15DefaultEpilogueISJ_NS5_IJlSB_lEEES1L_NS1G_6thread17LinearCombinationISJ_Li1EffLNS1M_9ScaleType4KindE0ELNS_15FloatRoundStyleE2ESJ_EENS1_15EpilogueDefaultEEEEEvvEEEEvNT_6ParamsE --------------------------
	.section	.nv.constant0._ZN7cutlass13device_kernelINS_4gemm6kernel13GemmUniversalIN4cute5tupleIJiiiiEEENS1_10collective13CollectiveMmaINS1_34MainloopSm90TmaGmmaWarpSpecializedILi2ENS5_IJNS4_1CILi1EEESB_SB_EEENS1_35KernelTmaWarpSpecializedCooperativeEEENS5_IJNSA_ILi256EEENSA_ILi64EEENSA_ILi128EEEEEENS_10bfloat16_tENS5_IJSB_llEEESJ_SK_NS4_8TiledMMAINS4_8MMA_AtomIJNS4_4SM904GMMA27MMA_64x64x16_F32BF16BF16_SSILNSO_5MajorE1ELSQ_1ELNSO_7ScaleInE1ELSR_1EEEEEENS4_6LayoutINS5_IJNSA_ILi2EEESB_SB_EEENS5_IJSB_NSA_ILi0EEESX_EEEEENS5_IJNS4_10UnderscoreES10_S10_EEEEENS4_13SM90_TMA_LOADENS4_14ComposedLayoutINS4_7SwizzleILi3ELi4ELi3EEENS4_18smem_ptr_flag_bitsILi16EEENSU_INS5_IJSG_NSA_ILi8EEEEEENS5_IJSB_SG_EEEEEEEvNS4_8identityES13_S1D_vS1E_EENS_8epilogue10collective6detail29Sm90TmaWarpSpecializedAdapterINS1H_15DefaultEpilogueISJ_NS5_IJlSB_lEEES1L_NS1G_6thread17LinearCombinationISJ_Li1EffLNS1M_9ScaleType4KindE0ELNS_15FloatRoundStyleE2ESJ_EENS1_15EpilogueDefaultEEEEEvvEEEEvNT_6ParamsE,"a",@progbits
	.sectionflags	@""
	.align	4
.nv.constant0._ZN7cutlass13device_kernelINS_4gemm6kernel13GemmUniversalIN4cute5tupleIJiiiiEEENS1_10collective13CollectiveMmaINS1_34MainloopSm90TmaGmmaWarpSpecializedILi2ENS5_IJNS4_1CILi1EEESB_SB_EEENS1_35KernelTmaWarpSpecializedCooperativeEEENS5_IJNSA_ILi256EEENSA_ILi64EEENSA_ILi128EEEEEENS_10bfloat16_tENS5_IJSB_llEEESJ_SK_NS4_8TiledMMAINS4_8MMA_AtomIJNS4_4SM904GMMA27MMA_64x64x16_F32BF16BF16_SSILNSO_5MajorE1ELSQ_1ELNSO_7ScaleInE1ELSR_1EEEEEENS4_6LayoutINS5_IJNSA_ILi2EEESB_SB_EEENS5_IJSB_NSA_ILi0EEESX_EEEEENS5_IJNS4_10UnderscoreES10_S10_EEEEENS4_13SM90_TMA_LOADENS4_14ComposedLayoutINS4_7SwizzleILi3ELi4ELi3EEENS4_18smem_ptr_flag_bitsILi16EEENSU_INS5_IJSG_NSA_ILi8EEEEEENS5_IJSB_SG_EEEEEEEvNS4_8identityES13_S1D_vS1E_EENS_8epilogue10collective6detail29Sm90TmaWarpSpecializedAdapterINS1H_15DefaultEpilogueISJ_NS5_IJlSB_lEEES1L_NS1G_6thread17LinearCombinationISJ_Li1EffLNS1M_9ScaleType4KindE0ELNS_15FloatRoundStyleE2ESJ_EENS1_15EpilogueDefaultEEEEEvvEEEEvNT_6ParamsE:
	.zero		1664


//--------------------- SYMBOLS --------------------------

	.type		.nv.reservedSmem.offset0,@object
	.size		.nv.reservedSmem.offset0,0x4
	.type		__assertfail,@function
